//
// Generated by NVIDIA NVVM Compiler
//
// Compiler Build ID: CL-36424714
// Cuda compilation tools, release 13.0, V13.0.88
// Based on NVVM 20.0.0
//

.version 9.0
.target sm_100
.address_size 64

	// .globl	_Z11next_boardsP5BoardS0_iiib
.extern .func  (.param .b64 func_retval0) malloc
(
	.param .b64 malloc_param_0
)
;
.extern .func free
(
	.param .b64 free_param_0
)
;
.func  (.param .b64 func_retval0) __internal_accurate_pow
(
	.param .b64 __internal_accurate_pow_param_0
)
;

.visible .entry _Z11next_boardsP5BoardS0_iiib(
	.param .u64 .ptr .align 1 _Z11next_boardsP5BoardS0_iiib_param_0,
	.param .u64 .ptr .align 1 _Z11next_boardsP5BoardS0_iiib_param_1,
	.param .u32 _Z11next_boardsP5BoardS0_iiib_param_2,
	.param .u32 _Z11next_boardsP5BoardS0_iiib_param_3,
	.param .u32 _Z11next_boardsP5BoardS0_iiib_param_4,
	.param .u8 _Z11next_boardsP5BoardS0_iiib_param_5
)
{
	.reg .pred 	%p<410>;
	.reg .b16 	%rs<18>;
	.reg .b32 	%r<904>;
	.reg .b64 	%rd<801>;
	.reg .b64 	%fd<733>;

	ld.param.u64 	%rd81, [_Z11next_boardsP5BoardS0_iiib_param_0];
	ld.param.u64 	%rd82, [_Z11next_boardsP5BoardS0_iiib_param_1];
	ld.param.u32 	%r211, [_Z11next_boardsP5BoardS0_iiib_param_2];
	ld.param.u32 	%r212, [_Z11next_boardsP5BoardS0_iiib_param_3];
	ld.param.u32 	%r213, [_Z11next_boardsP5BoardS0_iiib_param_4];
	ld.param.s8 	%rs1, [_Z11next_boardsP5BoardS0_iiib_param_5];
	cvta.to.global.u64 	%rd1, %rd82;
	cvta.to.global.u64 	%rd83, %rd81;
	mov.u32 	%r215, %tid.x;
	mov.u32 	%r216, %ctaid.x;
	mov.u32 	%r217, %ntid.x;
	mad.lo.s32 	%r1, %r216, %r217, %r215;
	mul.wide.s32 	%rd84, %r1, 16;
	add.s64 	%rd85, %rd83, %rd84;
	ld.global.u64 	%rd2, [%rd85];
	ld.global.u64 	%rd3, [%rd85+8];
	and.b64  	%rd86, %rd2, 1;
	setp.eq.b64 	%p2, %rd86, 1;
	not.pred 	%p3, %p2;
	mov.b32 	%r837, 0;
	@%p3 bra 	$L__BB0_44;
	setp.eq.s16 	%p4, %rs1, 0;
	@%p4 bra 	$L__BB0_23;
	setp.lt.s32 	%p5, %r212, 2;
	@%p5 bra 	$L__BB0_44;
	setp.lt.s32 	%p6, %r213, 1;
	mov.f64 	%fd127, 0d4000000000000000;
	{
	.reg .b32 %temp; 
	mov.b64 	{%temp, %r2}, %fd127;
	}
	@%p6 bra 	$L__BB0_44;
	add.s32 	%r3, %r212, -2;
	mul.lo.s32 	%r4, %r211, %r1;
	mov.b32 	%r827, 0;
	shr.u64 	%rd104, %rd2, 56;
	shr.u64 	%rd105, %rd2, 48;
	shr.u64 	%rd106, %rd2, 40;
	shr.u64 	%rd107, %rd2, 32;
	shr.u64 	%rd108, %rd2, 24;
	shr.u64 	%rd109, %rd2, 16;
	mov.u32 	%r837, %r827;
$L__BB0_5:
	mul.lo.s32 	%r7, %r827, %r213;
	mov.b32 	%r829, 0;
$L__BB0_6:
	add.s32 	%r10, %r829, %r7;
	setp.lt.s32 	%p7, %r10, 63;
	@%p7 bra 	$L__BB0_8;
	setp.lt.s32 	%p8, %r2, 0;
	add.s32 	%r222, %r10, -63;
	cvt.rn.f64.u32 	%fd128, %r222;
	{
	.reg .b32 %temp; 
	mov.b64 	{%temp, %r223}, %fd128;
	}
	shr.u32 	%r224, %r223, 20;
	and.b32  	%r225, %r224, 2047;
	add.s32 	%r226, %r225, -1012;
	mov.b64 	%rd87, %fd128;
	shl.b64 	%rd88, %rd87, %r226;
	setp.eq.s64 	%p9, %rd88, -9223372036854775808;
	{ // callseq 0, 0
	.param .b64 param0;
	st.param.f64 	[param0], %fd128;
	.param .b64 retval0;
	call.uni (retval0), 
	__internal_accurate_pow, 
	(
	param0
	);
	ld.param.f64 	%fd129, [retval0];
	} // callseq 0
	neg.f64 	%fd131, %fd129;
	selp.f64 	%fd132, %fd131, %fd129, %p9;
	selp.f64 	%fd133, %fd132, %fd129, %p8;
	setp.eq.s32 	%p10, %r222, 0;
	selp.f64 	%fd691, 0d3FF0000000000000, %fd133, %p10;
	mov.u64 	%rd743, %rd3;
	bra.uni 	$L__BB0_9;
$L__BB0_8:
	setp.lt.s32 	%p11, %r2, 0;
	add.s32 	%r227, %r10, 1;
	cvt.rn.f64.s32 	%fd134, %r227;
	{
	.reg .b32 %temp; 
	mov.b64 	{%temp, %r228}, %fd134;
	}
	shr.u32 	%r229, %r228, 20;
	and.b32  	%r230, %r229, 2047;
	add.s32 	%r231, %r230, -1012;
	mov.b64 	%rd90, %fd134;
	shl.b64 	%rd91, %rd90, %r231;
	setp.eq.s64 	%p12, %rd91, -9223372036854775808;
	{ // callseq 1, 0
	.param .b64 param0;
	st.param.f64 	[param0], %fd134;
	.param .b64 retval0;
	call.uni (retval0), 
	__internal_accurate_pow, 
	(
	param0
	);
	ld.param.f64 	%fd135, [retval0];
	} // callseq 1
	neg.f64 	%fd137, %fd135;
	selp.f64 	%fd138, %fd137, %fd135, %p12;
	selp.f64 	%fd691, %fd138, %fd135, %p11;
	mov.u64 	%rd743, %rd2;
$L__BB0_9:
	cvt.rzi.u64.f64 	%rd93, %fd691;
	and.b64  	%rd94, %rd93, %rd743;
	setp.ne.s64 	%p13, %rd94, 0;
	@%p13 bra 	$L__BB0_21;
	add.s32 	%r11, %r10, %r213;
	setp.lt.s32 	%p14, %r11, 63;
	@%p14 bra 	$L__BB0_12;
	setp.lt.s32 	%p15, %r2, 0;
	add.s32 	%r232, %r11, -63;
	cvt.rn.f64.u32 	%fd139, %r232;
	{
	.reg .b32 %temp; 
	mov.b64 	{%temp, %r233}, %fd139;
	}
	shr.u32 	%r234, %r233, 20;
	and.b32  	%r235, %r234, 2047;
	add.s32 	%r236, %r235, -1012;
	mov.b64 	%rd95, %fd139;
	shl.b64 	%rd96, %rd95, %r236;
	setp.eq.s64 	%p16, %rd96, -9223372036854775808;
	{ // callseq 2, 0
	.param .b64 param0;
	st.param.f64 	[param0], %fd139;
	.param .b64 retval0;
	call.uni (retval0), 
	__internal_accurate_pow, 
	(
	param0
	);
	ld.param.f64 	%fd140, [retval0];
	} // callseq 2
	neg.f64 	%fd142, %fd140;
	selp.f64 	%fd143, %fd142, %fd140, %p16;
	selp.f64 	%fd144, %fd143, %fd140, %p15;
	setp.eq.s32 	%p17, %r232, 0;
	selp.f64 	%fd692, 0d3FF0000000000000, %fd144, %p17;
	mov.u64 	%rd744, %rd3;
	bra.uni 	$L__BB0_13;
$L__BB0_12:
	setp.lt.s32 	%p18, %r2, 0;
	add.s32 	%r237, %r11, 1;
	cvt.rn.f64.s32 	%fd145, %r237;
	{
	.reg .b32 %temp; 
	mov.b64 	{%temp, %r238}, %fd145;
	}
	shr.u32 	%r239, %r238, 20;
	and.b32  	%r240, %r239, 2047;
	add.s32 	%r241, %r240, -1012;
	mov.b64 	%rd98, %fd145;
	shl.b64 	%rd99, %rd98, %r241;
	setp.eq.s64 	%p19, %rd99, -9223372036854775808;
	{ // callseq 3, 0
	.param .b64 param0;
	st.param.f64 	[param0], %fd145;
	.param .b64 retval0;
	call.uni (retval0), 
	__internal_accurate_pow, 
	(
	param0
	);
	ld.param.f64 	%fd146, [retval0];
	} // callseq 3
	neg.f64 	%fd148, %fd146;
	selp.f64 	%fd149, %fd148, %fd146, %p19;
	selp.f64 	%fd692, %fd149, %fd146, %p18;
	mov.u64 	%rd744, %rd2;
$L__BB0_13:
	cvt.rzi.u64.f64 	%rd101, %fd692;
	and.b64  	%rd102, %rd101, %rd744;
	setp.ne.s64 	%p20, %rd102, 0;
	@%p20 bra 	$L__BB0_21;
	setp.lt.s32 	%p21, %r10, 63;
	add.s32 	%r242, %r837, %r4;
	mul.wide.s32 	%rd103, %r242, 16;
	add.s64 	%rd6, %rd1, %rd103;
	st.global.u8 	[%rd6+7], %rd104;
	st.global.u8 	[%rd6+6], %rd105;
	st.global.u8 	[%rd6+5], %rd106;
	st.global.u8 	[%rd6+4], %rd107;
	st.global.u8 	[%rd6+3], %rd108;
	st.global.u8 	[%rd6+2], %rd109;
	shr.u64 	%rd110, %rd2, 8;
	st.global.u8 	[%rd6+1], %rd110;
	st.global.u8 	[%rd6], %rd2;
	shr.u64 	%rd111, %rd3, 56;
	st.global.u8 	[%rd6+15], %rd111;
	shr.u64 	%rd112, %rd3, 48;
	st.global.u8 	[%rd6+14], %rd112;
	shr.u64 	%rd113, %rd3, 40;
	st.global.u8 	[%rd6+13], %rd113;
	shr.u64 	%rd114, %rd3, 32;
	st.global.u8 	[%rd6+12], %rd114;
	shr.u64 	%rd115, %rd3, 24;
	st.global.u8 	[%rd6+11], %rd115;
	shr.u64 	%rd116, %rd3, 16;
	st.global.u8 	[%rd6+10], %rd116;
	shr.u64 	%rd117, %rd3, 8;
	st.global.u8 	[%rd6+9], %rd117;
	st.global.u8 	[%rd6+8], %rd3;
	@%p21 bra 	$L__BB0_16;
	setp.lt.s32 	%p22, %r2, 0;
	add.s32 	%r243, %r10, -63;
	cvt.rn.f64.u32 	%fd150, %r243;
	{
	.reg .b32 %temp; 
	mov.b64 	{%temp, %r244}, %fd150;
	}
	shr.u32 	%r245, %r244, 20;
	and.b32  	%r246, %r245, 2047;
	add.s32 	%r247, %r246, -1012;
	mov.b64 	%rd119, %fd150;
	shl.b64 	%rd120, %rd119, %r247;
	setp.eq.s64 	%p23, %rd120, -9223372036854775808;
	{ // callseq 4, 0
	.param .b64 param0;
	st.param.f64 	[param0], %fd150;
	.param .b64 retval0;
	call.uni (retval0), 
	__internal_accurate_pow, 
	(
	param0
	);
	ld.param.f64 	%fd151, [retval0];
	} // callseq 4
	neg.f64 	%fd153, %fd151;
	selp.f64 	%fd154, %fd153, %fd151, %p23;
	selp.f64 	%fd155, %fd154, %fd151, %p22;
	setp.eq.s32 	%p24, %r243, 0;
	selp.f64 	%fd156, 0d3FF0000000000000, %fd155, %p24;
	cvt.rzi.u64.f64 	%rd747, %fd156;
	mov.b64 	%rd746, 1;
	mov.u64 	%rd745, %rd3;
	bra.uni 	$L__BB0_17;
$L__BB0_16:
	setp.lt.s32 	%p25, %r2, 0;
	add.s32 	%r248, %r10, 1;
	cvt.rn.f64.s32 	%fd157, %r248;
	{
	.reg .b32 %temp; 
	mov.b64 	{%temp, %r249}, %fd157;
	}
	shr.u32 	%r250, %r249, 20;
	and.b32  	%r251, %r250, 2047;
	add.s32 	%r252, %r251, -1012;
	mov.b64 	%rd123, %fd157;
	shl.b64 	%rd124, %rd123, %r252;
	setp.eq.s64 	%p26, %rd124, -9223372036854775808;
	{ // callseq 5, 0
	.param .b64 param0;
	st.param.f64 	[param0], %fd157;
	.param .b64 retval0;
	call.uni (retval0), 
	__internal_accurate_pow, 
	(
	param0
	);
	ld.param.f64 	%fd158, [retval0];
	} // callseq 5
	neg.f64 	%fd160, %fd158;
	selp.f64 	%fd161, %fd160, %fd158, %p26;
	selp.f64 	%fd162, %fd161, %fd158, %p25;
	cvt.rzi.u64.f64 	%rd747, %fd162;
	mov.b64 	%rd746, 0;
	mov.u64 	%rd745, %rd2;
$L__BB0_17:
	shl.b64 	%rd126, %rd746, 3;
	add.s64 	%rd127, %rd6, %rd126;
	or.b64  	%rd128, %rd745, %rd747;
	st.global.u64 	[%rd127], %rd128;
	@%p14 bra 	$L__BB0_19;
	setp.lt.s32 	%p28, %r2, 0;
	add.s32 	%r253, %r11, -63;
	cvt.rn.f64.u32 	%fd163, %r253;
	{
	.reg .b32 %temp; 
	mov.b64 	{%temp, %r254}, %fd163;
	}
	shr.u32 	%r255, %r254, 20;
	and.b32  	%r256, %r255, 2047;
	add.s32 	%r257, %r256, -1012;
	mov.b64 	%rd130, %fd163;
	shl.b64 	%rd131, %rd130, %r257;
	setp.eq.s64 	%p29, %rd131, -9223372036854775808;
	{ // callseq 6, 0
	.param .b64 param0;
	st.param.f64 	[param0], %fd163;
	.param .b64 retval0;
	call.uni (retval0), 
	__internal_accurate_pow, 
	(
	param0
	);
	ld.param.f64 	%fd164, [retval0];
	} // callseq 6
	neg.f64 	%fd166, %fd164;
	selp.f64 	%fd167, %fd166, %fd164, %p29;
	selp.f64 	%fd168, %fd167, %fd164, %p28;
	setp.eq.s32 	%p30, %r253, 0;
	selp.f64 	%fd169, 0d3FF0000000000000, %fd168, %p30;
	cvt.rzi.u64.f64 	%rd749, %fd169;
	mov.b64 	%rd748, 1;
	bra.uni 	$L__BB0_20;
$L__BB0_19:
	setp.lt.s32 	%p31, %r2, 0;
	add.s32 	%r258, %r11, 1;
	cvt.rn.f64.s32 	%fd170, %r258;
	{
	.reg .b32 %temp; 
	mov.b64 	{%temp, %r259}, %fd170;
	}
	shr.u32 	%r260, %r259, 20;
	and.b32  	%r261, %r260, 2047;
	add.s32 	%r262, %r261, -1012;
	mov.b64 	%rd134, %fd170;
	shl.b64 	%rd135, %rd134, %r262;
	setp.eq.s64 	%p32, %rd135, -9223372036854775808;
	{ // callseq 7, 0
	.param .b64 param0;
	st.param.f64 	[param0], %fd170;
	.param .b64 retval0;
	call.uni (retval0), 
	__internal_accurate_pow, 
	(
	param0
	);
	ld.param.f64 	%fd171, [retval0];
	} // callseq 7
	neg.f64 	%fd173, %fd171;
	selp.f64 	%fd174, %fd173, %fd171, %p32;
	selp.f64 	%fd175, %fd174, %fd171, %p31;
	cvt.rzi.u64.f64 	%rd749, %fd175;
	mov.b64 	%rd748, 0;
$L__BB0_20:
	shl.b64 	%rd137, %rd748, 3;
	add.s64 	%rd138, %rd6, %rd137;
	ld.global.u64 	%rd139, [%rd138];
	or.b64  	%rd140, %rd139, %rd749;
	st.global.u64 	[%rd138], %rd140;
	add.s32 	%r837, %r837, 1;
$L__BB0_21:
	add.s32 	%r829, %r829, 1;
	setp.ne.s32 	%p33, %r829, %r213;
	@%p33 bra 	$L__BB0_6;
	setp.eq.s32 	%p34, %r827, %r3;
	add.s32 	%r827, %r827, 1;
	@%p34 bra 	$L__BB0_44;
	bra.uni 	$L__BB0_5;
$L__BB0_23:
	setp.lt.s32 	%p35, %r212, 1;
	@%p35 bra 	$L__BB0_44;
	setp.lt.s32 	%p36, %r213, 2;
	mov.f64 	%fd176, 0d4000000000000000;
	{
	.reg .b32 %temp; 
	mov.b64 	{%temp, %r16}, %fd176;
	}
	@%p36 bra 	$L__BB0_44;
	add.s32 	%r17, %r213, -2;
	mul.lo.s32 	%r18, %r211, %r1;
	mov.b32 	%r832, 0;
	shr.u64 	%rd158, %rd2, 56;
	shr.u64 	%rd159, %rd2, 48;
	shr.u64 	%rd160, %rd2, 40;
	shr.u64 	%rd161, %rd2, 32;
	shr.u64 	%rd162, %rd2, 24;
	shr.u64 	%rd163, %rd2, 16;
	mov.u32 	%r837, %r832;
$L__BB0_26:
	mul.lo.s32 	%r21, %r832, %r213;
	add.s32 	%r22, %r21, 1;
	mov.b32 	%r834, 0;
$L__BB0_27:
	mov.u32 	%r23, %r834;
	add.s32 	%r25, %r23, %r21;
	setp.lt.s32 	%p37, %r25, 63;
	@%p37 bra 	$L__BB0_29;
	setp.lt.s32 	%p38, %r16, 0;
	add.s32 	%r267, %r25, -63;
	cvt.rn.f64.u32 	%fd177, %r267;
	{
	.reg .b32 %temp; 
	mov.b64 	{%temp, %r268}, %fd177;
	}
	shr.u32 	%r269, %r268, 20;
	and.b32  	%r270, %r269, 2047;
	add.s32 	%r271, %r270, -1012;
	mov.b64 	%rd141, %fd177;
	shl.b64 	%rd142, %rd141, %r271;
	setp.eq.s64 	%p39, %rd142, -9223372036854775808;
	{ // callseq 8, 0
	.param .b64 param0;
	st.param.f64 	[param0], %fd177;
	.param .b64 retval0;
	call.uni (retval0), 
	__internal_accurate_pow, 
	(
	param0
	);
	ld.param.f64 	%fd178, [retval0];
	} // callseq 8
	neg.f64 	%fd180, %fd178;
	selp.f64 	%fd181, %fd180, %fd178, %p39;
	selp.f64 	%fd182, %fd181, %fd178, %p38;
	setp.eq.s32 	%p40, %r267, 0;
	selp.f64 	%fd693, 0d3FF0000000000000, %fd182, %p40;
	mov.u64 	%rd750, %rd3;
	bra.uni 	$L__BB0_30;
$L__BB0_29:
	setp.lt.s32 	%p41, %r16, 0;
	add.s32 	%r272, %r22, %r23;
	cvt.rn.f64.s32 	%fd183, %r272;
	{
	.reg .b32 %temp; 
	mov.b64 	{%temp, %r273}, %fd183;
	}
	shr.u32 	%r274, %r273, 20;
	and.b32  	%r275, %r274, 2047;
	add.s32 	%r276, %r275, -1012;
	mov.b64 	%rd144, %fd183;
	shl.b64 	%rd145, %rd144, %r276;
	setp.eq.s64 	%p42, %rd145, -9223372036854775808;
	{ // callseq 9, 0
	.param .b64 param0;
	st.param.f64 	[param0], %fd183;
	.param .b64 retval0;
	call.uni (retval0), 
	__internal_accurate_pow, 
	(
	param0
	);
	ld.param.f64 	%fd184, [retval0];
	} // callseq 9
	neg.f64 	%fd186, %fd184;
	selp.f64 	%fd187, %fd186, %fd184, %p42;
	selp.f64 	%fd693, %fd187, %fd184, %p41;
	mov.u64 	%rd750, %rd2;
$L__BB0_30:
	cvt.rzi.u64.f64 	%rd147, %fd693;
	and.b64  	%rd148, %rd147, %rd750;
	setp.ne.s64 	%p43, %rd148, 0;
	@%p43 bra 	$L__BB0_42;
	add.s32 	%r26, %r25, 1;
	setp.lt.s32 	%p44, %r26, 63;
	@%p44 bra 	$L__BB0_33;
	setp.lt.s32 	%p45, %r16, 0;
	add.s32 	%r277, %r25, -62;
	cvt.rn.f64.u32 	%fd188, %r277;
	{
	.reg .b32 %temp; 
	mov.b64 	{%temp, %r278}, %fd188;
	}
	shr.u32 	%r279, %r278, 20;
	and.b32  	%r280, %r279, 2047;
	add.s32 	%r281, %r280, -1012;
	mov.b64 	%rd149, %fd188;
	shl.b64 	%rd150, %rd149, %r281;
	setp.eq.s64 	%p46, %rd150, -9223372036854775808;
	{ // callseq 10, 0
	.param .b64 param0;
	st.param.f64 	[param0], %fd188;
	.param .b64 retval0;
	call.uni (retval0), 
	__internal_accurate_pow, 
	(
	param0
	);
	ld.param.f64 	%fd189, [retval0];
	} // callseq 10
	neg.f64 	%fd191, %fd189;
	selp.f64 	%fd192, %fd191, %fd189, %p46;
	selp.f64 	%fd193, %fd192, %fd189, %p45;
	setp.eq.s32 	%p47, %r277, 0;
	selp.f64 	%fd694, 0d3FF0000000000000, %fd193, %p47;
	mov.u64 	%rd751, %rd3;
	bra.uni 	$L__BB0_34;
$L__BB0_33:
	setp.lt.s32 	%p48, %r16, 0;
	add.s32 	%r282, %r25, 2;
	cvt.rn.f64.s32 	%fd194, %r282;
	{
	.reg .b32 %temp; 
	mov.b64 	{%temp, %r283}, %fd194;
	}
	shr.u32 	%r284, %r283, 20;
	and.b32  	%r285, %r284, 2047;
	add.s32 	%r286, %r285, -1012;
	mov.b64 	%rd152, %fd194;
	shl.b64 	%rd153, %rd152, %r286;
	setp.eq.s64 	%p49, %rd153, -9223372036854775808;
	{ // callseq 11, 0
	.param .b64 param0;
	st.param.f64 	[param0], %fd194;
	.param .b64 retval0;
	call.uni (retval0), 
	__internal_accurate_pow, 
	(
	param0
	);
	ld.param.f64 	%fd195, [retval0];
	} // callseq 11
	neg.f64 	%fd197, %fd195;
	selp.f64 	%fd198, %fd197, %fd195, %p49;
	selp.f64 	%fd694, %fd198, %fd195, %p48;
	mov.u64 	%rd751, %rd2;
$L__BB0_34:
	cvt.rzi.u64.f64 	%rd155, %fd694;
	and.b64  	%rd156, %rd155, %rd751;
	setp.ne.s64 	%p50, %rd156, 0;
	@%p50 bra 	$L__BB0_42;
	add.s32 	%r287, %r837, %r18;
	mul.wide.s32 	%rd157, %r287, 16;
	add.s64 	%rd18, %rd1, %rd157;
	st.global.u8 	[%rd18+7], %rd158;
	st.global.u8 	[%rd18+6], %rd159;
	st.global.u8 	[%rd18+5], %rd160;
	st.global.u8 	[%rd18+4], %rd161;
	st.global.u8 	[%rd18+3], %rd162;
	st.global.u8 	[%rd18+2], %rd163;
	shr.u64 	%rd164, %rd2, 8;
	st.global.u8 	[%rd18+1], %rd164;
	st.global.u8 	[%rd18], %rd2;
	shr.u64 	%rd165, %rd3, 56;
	st.global.u8 	[%rd18+15], %rd165;
	shr.u64 	%rd166, %rd3, 48;
	st.global.u8 	[%rd18+14], %rd166;
	shr.u64 	%rd167, %rd3, 40;
	st.global.u8 	[%rd18+13], %rd167;
	shr.u64 	%rd168, %rd3, 32;
	st.global.u8 	[%rd18+12], %rd168;
	shr.u64 	%rd169, %rd3, 24;
	st.global.u8 	[%rd18+11], %rd169;
	shr.u64 	%rd170, %rd3, 16;
	st.global.u8 	[%rd18+10], %rd170;
	shr.u64 	%rd171, %rd3, 8;
	st.global.u8 	[%rd18+9], %rd171;
	st.global.u8 	[%rd18+8], %rd3;
	@%p37 bra 	$L__BB0_37;
	setp.lt.s32 	%p52, %r16, 0;
	add.s32 	%r288, %r25, -63;
	cvt.rn.f64.u32 	%fd199, %r288;
	{
	.reg .b32 %temp; 
	mov.b64 	{%temp, %r289}, %fd199;
	}
	shr.u32 	%r290, %r289, 20;
	and.b32  	%r291, %r290, 2047;
	add.s32 	%r292, %r291, -1012;
	mov.b64 	%rd173, %fd199;
	shl.b64 	%rd174, %rd173, %r292;
	setp.eq.s64 	%p53, %rd174, -9223372036854775808;
	{ // callseq 12, 0
	.param .b64 param0;
	st.param.f64 	[param0], %fd199;
	.param .b64 retval0;
	call.uni (retval0), 
	__internal_accurate_pow, 
	(
	param0
	);
	ld.param.f64 	%fd200, [retval0];
	} // callseq 12
	neg.f64 	%fd202, %fd200;
	selp.f64 	%fd203, %fd202, %fd200, %p53;
	selp.f64 	%fd204, %fd203, %fd200, %p52;
	setp.eq.s32 	%p54, %r288, 0;
	selp.f64 	%fd205, 0d3FF0000000000000, %fd204, %p54;
	cvt.rzi.u64.f64 	%rd754, %fd205;
	mov.b64 	%rd753, 1;
	mov.u64 	%rd752, %rd3;
	bra.uni 	$L__BB0_38;
$L__BB0_37:
	setp.lt.s32 	%p55, %r16, 0;
	add.s32 	%r293, %r22, %r23;
	cvt.rn.f64.s32 	%fd206, %r293;
	{
	.reg .b32 %temp; 
	mov.b64 	{%temp, %r294}, %fd206;
	}
	shr.u32 	%r295, %r294, 20;
	and.b32  	%r296, %r295, 2047;
	add.s32 	%r297, %r296, -1012;
	mov.b64 	%rd177, %fd206;
	shl.b64 	%rd178, %rd177, %r297;
	setp.eq.s64 	%p56, %rd178, -9223372036854775808;
	{ // callseq 13, 0
	.param .b64 param0;
	st.param.f64 	[param0], %fd206;
	.param .b64 retval0;
	call.uni (retval0), 
	__internal_accurate_pow, 
	(
	param0
	);
	ld.param.f64 	%fd207, [retval0];
	} // callseq 13
	neg.f64 	%fd209, %fd207;
	selp.f64 	%fd210, %fd209, %fd207, %p56;
	selp.f64 	%fd211, %fd210, %fd207, %p55;
	cvt.rzi.u64.f64 	%rd754, %fd211;
	mov.b64 	%rd753, 0;
	mov.u64 	%rd752, %rd2;
$L__BB0_38:
	shl.b64 	%rd180, %rd753, 3;
	add.s64 	%rd181, %rd18, %rd180;
	or.b64  	%rd182, %rd752, %rd754;
	st.global.u64 	[%rd181], %rd182;
	@%p44 bra 	$L__BB0_40;
	setp.lt.s32 	%p58, %r16, 0;
	add.s32 	%r298, %r25, -62;
	cvt.rn.f64.u32 	%fd212, %r298;
	{
	.reg .b32 %temp; 
	mov.b64 	{%temp, %r299}, %fd212;
	}
	shr.u32 	%r300, %r299, 20;
	and.b32  	%r301, %r300, 2047;
	add.s32 	%r302, %r301, -1012;
	mov.b64 	%rd184, %fd212;
	shl.b64 	%rd185, %rd184, %r302;
	setp.eq.s64 	%p59, %rd185, -9223372036854775808;
	{ // callseq 14, 0
	.param .b64 param0;
	st.param.f64 	[param0], %fd212;
	.param .b64 retval0;
	call.uni (retval0), 
	__internal_accurate_pow, 
	(
	param0
	);
	ld.param.f64 	%fd213, [retval0];
	} // callseq 14
	neg.f64 	%fd215, %fd213;
	selp.f64 	%fd216, %fd215, %fd213, %p59;
	selp.f64 	%fd217, %fd216, %fd213, %p58;
	setp.eq.s32 	%p60, %r298, 0;
	selp.f64 	%fd218, 0d3FF0000000000000, %fd217, %p60;
	cvt.rzi.u64.f64 	%rd756, %fd218;
	mov.b64 	%rd755, 1;
	bra.uni 	$L__BB0_41;
$L__BB0_40:
	setp.lt.s32 	%p61, %r16, 0;
	add.s32 	%r303, %r25, 2;
	cvt.rn.f64.s32 	%fd219, %r303;
	{
	.reg .b32 %temp; 
	mov.b64 	{%temp, %r304}, %fd219;
	}
	shr.u32 	%r305, %r304, 20;
	and.b32  	%r306, %r305, 2047;
	add.s32 	%r307, %r306, -1012;
	mov.b64 	%rd188, %fd219;
	shl.b64 	%rd189, %rd188, %r307;
	setp.eq.s64 	%p62, %rd189, -9223372036854775808;
	{ // callseq 15, 0
	.param .b64 param0;
	st.param.f64 	[param0], %fd219;
	.param .b64 retval0;
	call.uni (retval0), 
	__internal_accurate_pow, 
	(
	param0
	);
	ld.param.f64 	%fd220, [retval0];
	} // callseq 15
	neg.f64 	%fd222, %fd220;
	selp.f64 	%fd223, %fd222, %fd220, %p62;
	selp.f64 	%fd224, %fd223, %fd220, %p61;
	cvt.rzi.u64.f64 	%rd756, %fd224;
	mov.b64 	%rd755, 0;
$L__BB0_41:
	shl.b64 	%rd191, %rd755, 3;
	add.s64 	%rd192, %rd18, %rd191;
	ld.global.u64 	%rd193, [%rd192];
	or.b64  	%rd194, %rd193, %rd756;
	st.global.u64 	[%rd192], %rd194;
	add.s32 	%r837, %r837, 1;
$L__BB0_42:
	add.s32 	%r834, %r23, 1;
	setp.ne.s32 	%p63, %r23, %r17;
	@%p63 bra 	$L__BB0_27;
	add.s32 	%r832, %r832, 1;
	setp.ne.s32 	%p64, %r832, %r212;
	@%p64 bra 	$L__BB0_26;
$L__BB0_44:
	setp.lt.s32 	%p65, %r837, 1;
	@%p65 bra 	$L__BB0_55;
	shr.u32 	%r309, %r213, 31;
	add.s32 	%r310, %r213, %r309;
	shr.s32 	%r32, %r310, 1;
	and.b32  	%r33, %r213, 1;
	mov.f64 	%fd225, 0d4000000000000000;
	{
	.reg .b32 %temp; 
	mov.b64 	{%temp, %r34}, %fd225;
	}
	add.s32 	%r35, %r32, 1;
	add.s32 	%r36, %r32, -1;
	and.b32  	%r37, %r32, 3;
	add.s32 	%r38, %r37, -1;
	max.s32 	%r311, %r213, %r35;
	sub.s32 	%r312, %r311, %r32;
	and.b32  	%r39, %r312, 3;
	add.s32 	%r40, %r213, -1;
	sub.s32 	%r313, %r40, %r32;
	not.b32 	%r41, %r32;
	and.b32  	%r42, %r32, 1073741820;
	and.b32  	%r43, %r313, -4;
	sub.s32 	%r44, %r32, %r311;
	and.b32  	%r45, %r312, -4;
	and.b32  	%r46, %r312, 1;
	min.s32 	%r314, %r212, %r213;
	setp.lt.s32 	%p1, %r314, 1;
	and.b32  	%r47, %r213, 2147483646;
	mov.b32 	%r838, 0;
$L__BB0_46:
	and.b32  	%r54, %r32, 1;
	setp.eq.s32 	%p66, %r33, 0;
	mad.lo.s32 	%r315, %r211, %r1, %r838;
	mul.wide.s32 	%rd195, %r315, 16;
	add.s64 	%rd29, %rd1, %rd195;
	ld.global.u64 	%rd196, [%rd29];
	or.b64  	%rd197, %rd196, 1;
	st.global.u64 	[%rd29], %rd197;
	@%p66 bra 	$L__BB0_154;
	setp.lt.s32 	%p67, %r212, 1;
	mov.b32 	%r893, 0;
	mov.u32 	%r880, %r893;
	@%p67 bra 	$L__BB0_217;
	setp.ge.s32 	%p68, %r35, %r213;
	@%p68 bra 	$L__BB0_122;
	mov.b32 	%r880, 0;
	mov.u32 	%r893, %r880;
	mov.u32 	%r841, %r880;
$L__BB0_50:
	setp.gt.s32 	%p125, %r213, 1;
	@%p125 bra 	$L__BB0_51;
	bra.uni 	$L__BB0_96;
$L__BB0_51:
	setp.lt.u32 	%p126, %r36, 3;
	mul.lo.s32 	%r90, %r841, %r213;
	mov.b32 	%r856, 0;
	@%p126 bra 	$L__BB0_79;
	mov.b32 	%r842, 0;
$L__BB0_53:
	.pragma "nounroll";
	add.s32 	%r60, %r842, %r90;
	setp.lt.s32 	%p127, %r60, 63;
	@%p127 bra 	$L__BB0_68;
	setp.lt.s32 	%p128, %r34, 0;
	add.s32 	%r409, %r60, -63;
	cvt.rn.f64.u32 	%fd303, %r409;
	{
	.reg .b32 %temp; 
	mov.b64 	{%temp, %r410}, %fd303;
	}
	shr.u32 	%r411, %r410, 20;
	and.b32  	%r412, %r411, 2047;
	add.s32 	%r413, %r412, -1012;
	mov.b64 	%rd290, %fd303;
	shl.b64 	%rd291, %rd290, %r413;
	setp.eq.s64 	%p129, %rd291, -9223372036854775808;
	{ // callseq 30, 0
	.param .b64 param0;
	st.param.f64 	[param0], %fd303;
	.param .b64 retval0;
	call.uni (retval0), 
	__internal_accurate_pow, 
	(
	param0
	);
	ld.param.f64 	%fd304, [retval0];
	} // callseq 30
	neg.f64 	%fd306, %fd304;
	selp.f64 	%fd307, %fd306, %fd304, %p129;
	selp.f64 	%fd308, %fd307, %fd304, %p128;
	setp.eq.s32 	%p130, %r409, 0;
	selp.f64 	%fd695, 0d3FF0000000000000, %fd308, %p130;
	mov.b64 	%rd757, 1;
	bra.uni 	$L__BB0_69;
$L__BB0_55:
	setp.ge.s32 	%p401, %r837, %r211;
	@%p401 bra 	$L__BB0_67;
	mul.lo.s32 	%r48, %r211, %r1;
	sub.s32 	%r49, %r211, %r837;
	and.b32  	%r50, %r49, 7;
	sub.s32 	%r821, %r837, %r211;
	setp.gt.u32 	%p402, %r821, -8;
	@%p402 bra 	$L__BB0_59;
	and.b32  	%r822, %r49, -8;
	neg.s32 	%r899, %r822;
	add.s64 	%rd28, %rd1, 64;
	add.s32 	%r898, %r837, %r48;
$L__BB0_58:
	.pragma "nounroll";
	mul.wide.s32 	%rd731, %r898, 16;
	add.s64 	%rd732, %rd28, %rd731;
	mov.b64 	%rd733, 0;
	st.global.u64 	[%rd732+-64], %rd733;
	st.global.u64 	[%rd732+-48], %rd733;
	st.global.u64 	[%rd732+-32], %rd733;
	st.global.u64 	[%rd732+-16], %rd733;
	st.global.u64 	[%rd732], %rd733;
	st.global.u64 	[%rd732+16], %rd733;
	st.global.u64 	[%rd732+32], %rd733;
	st.global.u64 	[%rd732+48], %rd733;
	add.s32 	%r837, %r837, 8;
	add.s32 	%r899, %r899, 8;
	add.s32 	%r898, %r898, 8;
	setp.ne.s32 	%p403, %r899, 0;
	@%p403 bra 	$L__BB0_58;
$L__BB0_59:
	setp.eq.s32 	%p404, %r50, 0;
	@%p404 bra 	$L__BB0_67;
	and.b32  	%r206, %r49, 3;
	setp.lt.u32 	%p405, %r50, 4;
	@%p405 bra 	$L__BB0_62;
	add.s32 	%r823, %r837, %r48;
	mul.wide.s32 	%rd734, %r823, 16;
	add.s64 	%rd735, %rd1, %rd734;
	mov.b64 	%rd736, 0;
	st.global.u64 	[%rd735], %rd736;
	st.global.u64 	[%rd735+16], %rd736;
	st.global.u64 	[%rd735+32], %rd736;
	st.global.u64 	[%rd735+48], %rd736;
	add.s32 	%r837, %r837, 4;
$L__BB0_62:
	setp.eq.s32 	%p406, %r206, 0;
	@%p406 bra 	$L__BB0_67;
	setp.eq.s32 	%p407, %r206, 1;
	@%p407 bra 	$L__BB0_65;
	add.s32 	%r824, %r837, %r48;
	mul.wide.s32 	%rd737, %r824, 16;
	add.s64 	%rd738, %rd1, %rd737;
	mov.b64 	%rd739, 0;
	st.global.u64 	[%rd738], %rd739;
	st.global.u64 	[%rd738+16], %rd739;
	add.s32 	%r837, %r837, 2;
$L__BB0_65:
	and.b32  	%r825, %r49, 1;
	setp.eq.b32 	%p408, %r825, 1;
	not.pred 	%p409, %p408;
	@%p409 bra 	$L__BB0_67;
	add.s32 	%r826, %r837, %r48;
	mul.wide.s32 	%rd740, %r826, 16;
	add.s64 	%rd741, %rd1, %rd740;
	mov.b64 	%rd742, 0;
	st.global.u64 	[%rd741], %rd742;
$L__BB0_67:
	ret;
$L__BB0_68:
	setp.lt.s32 	%p131, %r34, 0;
	add.s32 	%r414, %r60, 1;
	cvt.rn.f64.s32 	%fd309, %r414;
	{
	.reg .b32 %temp; 
	mov.b64 	{%temp, %r415}, %fd309;
	}
	shr.u32 	%r416, %r415, 20;
	and.b32  	%r417, %r416, 2047;
	add.s32 	%r418, %r417, -1012;
	mov.b64 	%rd294, %fd309;
	shl.b64 	%rd295, %rd294, %r418;
	setp.eq.s64 	%p132, %rd295, -9223372036854775808;
	{ // callseq 31, 0
	.param .b64 param0;
	st.param.f64 	[param0], %fd309;
	.param .b64 retval0;
	call.uni (retval0), 
	__internal_accurate_pow, 
	(
	param0
	);
	ld.param.f64 	%fd310, [retval0];
	} // callseq 31
	neg.f64 	%fd312, %fd310;
	selp.f64 	%fd313, %fd312, %fd310, %p132;
	selp.f64 	%fd695, %fd313, %fd310, %p131;
	mov.b64 	%rd757, 0;
$L__BB0_69:
	shl.b64 	%rd297, %rd757, 3;
	add.s64 	%rd298, %rd29, %rd297;
	ld.global.u64 	%rd299, [%rd298];
	cvt.rzi.u64.f64 	%rd300, %fd695;
	and.b64  	%rd301, %rd299, %rd300;
	setp.ne.s64 	%p133, %rd301, 0;
	selp.u32 	%r419, 1, 0, %p133;
	add.s32 	%r61, %r880, %r419;
	add.s32 	%r420, %r60, 1;
	setp.lt.s32 	%p134, %r420, 63;
	@%p134 bra 	$L__BB0_71;
	setp.lt.s32 	%p135, %r34, 0;
	add.s32 	%r421, %r60, -62;
	cvt.rn.f64.u32 	%fd314, %r421;
	{
	.reg .b32 %temp; 
	mov.b64 	{%temp, %r422}, %fd314;
	}
	shr.u32 	%r423, %r422, 20;
	and.b32  	%r424, %r423, 2047;
	add.s32 	%r425, %r424, -1012;
	mov.b64 	%rd303, %fd314;
	shl.b64 	%rd304, %rd303, %r425;
	setp.eq.s64 	%p136, %rd304, -9223372036854775808;
	{ // callseq 32, 0
	.param .b64 param0;
	st.param.f64 	[param0], %fd314;
	.param .b64 retval0;
	call.uni (retval0), 
	__internal_accurate_pow, 
	(
	param0
	);
	ld.param.f64 	%fd315, [retval0];
	} // callseq 32
	neg.f64 	%fd317, %fd315;
	selp.f64 	%fd318, %fd317, %fd315, %p136;
	selp.f64 	%fd319, %fd318, %fd315, %p135;
	setp.eq.s32 	%p137, %r421, 0;
	selp.f64 	%fd696, 0d3FF0000000000000, %fd319, %p137;
	mov.b64 	%rd758, 1;
	bra.uni 	$L__BB0_72;
$L__BB0_71:
	setp.lt.s32 	%p138, %r34, 0;
	add.s32 	%r426, %r60, 2;
	cvt.rn.f64.s32 	%fd320, %r426;
	{
	.reg .b32 %temp; 
	mov.b64 	{%temp, %r427}, %fd320;
	}
	shr.u32 	%r428, %r427, 20;
	and.b32  	%r429, %r428, 2047;
	add.s32 	%r430, %r429, -1012;
	mov.b64 	%rd307, %fd320;
	shl.b64 	%rd308, %rd307, %r430;
	setp.eq.s64 	%p139, %rd308, -9223372036854775808;
	{ // callseq 33, 0
	.param .b64 param0;
	st.param.f64 	[param0], %fd320;
	.param .b64 retval0;
	call.uni (retval0), 
	__internal_accurate_pow, 
	(
	param0
	);
	ld.param.f64 	%fd321, [retval0];
	} // callseq 33
	neg.f64 	%fd323, %fd321;
	selp.f64 	%fd324, %fd323, %fd321, %p139;
	selp.f64 	%fd696, %fd324, %fd321, %p138;
	mov.b64 	%rd758, 0;
$L__BB0_72:
	shl.b64 	%rd310, %rd758, 3;
	add.s64 	%rd311, %rd29, %rd310;
	ld.global.u64 	%rd312, [%rd311];
	cvt.rzi.u64.f64 	%rd313, %fd696;
	and.b64  	%rd314, %rd312, %rd313;
	setp.ne.s64 	%p140, %rd314, 0;
	selp.u32 	%r431, 1, 0, %p140;
	add.s32 	%r62, %r61, %r431;
	add.s32 	%r432, %r60, 2;
	setp.lt.s32 	%p141, %r432, 63;
	@%p141 bra 	$L__BB0_74;
	setp.lt.s32 	%p142, %r34, 0;
	add.s32 	%r433, %r60, -61;
	cvt.rn.f64.u32 	%fd325, %r433;
	{
	.reg .b32 %temp; 
	mov.b64 	{%temp, %r434}, %fd325;
	}
	shr.u32 	%r435, %r434, 20;
	and.b32  	%r436, %r435, 2047;
	add.s32 	%r437, %r436, -1012;
	mov.b64 	%rd316, %fd325;
	shl.b64 	%rd317, %rd316, %r437;
	setp.eq.s64 	%p143, %rd317, -9223372036854775808;
	{ // callseq 34, 0
	.param .b64 param0;
	st.param.f64 	[param0], %fd325;
	.param .b64 retval0;
	call.uni (retval0), 
	__internal_accurate_pow, 
	(
	param0
	);
	ld.param.f64 	%fd326, [retval0];
	} // callseq 34
	neg.f64 	%fd328, %fd326;
	selp.f64 	%fd329, %fd328, %fd326, %p143;
	selp.f64 	%fd330, %fd329, %fd326, %p142;
	setp.eq.s32 	%p144, %r433, 0;
	selp.f64 	%fd697, 0d3FF0000000000000, %fd330, %p144;
	mov.b64 	%rd759, 1;
	bra.uni 	$L__BB0_75;
$L__BB0_74:
	setp.lt.s32 	%p145, %r34, 0;
	add.s32 	%r438, %r60, 3;
	cvt.rn.f64.s32 	%fd331, %r438;
	{
	.reg .b32 %temp; 
	mov.b64 	{%temp, %r439}, %fd331;
	}
	shr.u32 	%r440, %r439, 20;
	and.b32  	%r441, %r440, 2047;
	add.s32 	%r442, %r441, -1012;
	mov.b64 	%rd320, %fd331;
	shl.b64 	%rd321, %rd320, %r442;
	setp.eq.s64 	%p146, %rd321, -9223372036854775808;
	{ // callseq 35, 0
	.param .b64 param0;
	st.param.f64 	[param0], %fd331;
	.param .b64 retval0;
	call.uni (retval0), 
	__internal_accurate_pow, 
	(
	param0
	);
	ld.param.f64 	%fd332, [retval0];
	} // callseq 35
	neg.f64 	%fd334, %fd332;
	selp.f64 	%fd335, %fd334, %fd332, %p146;
	selp.f64 	%fd697, %fd335, %fd332, %p145;
	mov.b64 	%rd759, 0;
$L__BB0_75:
	shl.b64 	%rd323, %rd759, 3;
	add.s64 	%rd324, %rd29, %rd323;
	ld.global.u64 	%rd325, [%rd324];
	cvt.rzi.u64.f64 	%rd326, %fd697;
	and.b64  	%rd327, %rd325, %rd326;
	setp.ne.s64 	%p147, %rd327, 0;
	selp.u32 	%r443, 1, 0, %p147;
	add.s32 	%r63, %r62, %r443;
	add.s32 	%r444, %r60, 3;
	setp.lt.s32 	%p148, %r444, 63;
	@%p148 bra 	$L__BB0_77;
	setp.lt.s32 	%p149, %r34, 0;
	add.s32 	%r445, %r60, -60;
	cvt.rn.f64.u32 	%fd336, %r445;
	{
	.reg .b32 %temp; 
	mov.b64 	{%temp, %r446}, %fd336;
	}
	shr.u32 	%r447, %r446, 20;
	and.b32  	%r448, %r447, 2047;
	add.s32 	%r449, %r448, -1012;
	mov.b64 	%rd329, %fd336;
	shl.b64 	%rd330, %rd329, %r449;
	setp.eq.s64 	%p150, %rd330, -9223372036854775808;
	{ // callseq 36, 0
	.param .b64 param0;
	st.param.f64 	[param0], %fd336;
	.param .b64 retval0;
	call.uni (retval0), 
	__internal_accurate_pow, 
	(
	param0
	);
	ld.param.f64 	%fd337, [retval0];
	} // callseq 36
	neg.f64 	%fd339, %fd337;
	selp.f64 	%fd340, %fd339, %fd337, %p150;
	selp.f64 	%fd341, %fd340, %fd337, %p149;
	setp.eq.s32 	%p151, %r445, 0;
	selp.f64 	%fd698, 0d3FF0000000000000, %fd341, %p151;
	mov.b64 	%rd760, 1;
	bra.uni 	$L__BB0_78;
$L__BB0_77:
	setp.lt.s32 	%p152, %r34, 0;
	add.s32 	%r450, %r60, 4;
	cvt.rn.f64.s32 	%fd342, %r450;
	{
	.reg .b32 %temp; 
	mov.b64 	{%temp, %r451}, %fd342;
	}
	shr.u32 	%r452, %r451, 20;
	and.b32  	%r453, %r452, 2047;
	add.s32 	%r454, %r453, -1012;
	mov.b64 	%rd333, %fd342;
	shl.b64 	%rd334, %rd333, %r454;
	setp.eq.s64 	%p153, %rd334, -9223372036854775808;
	{ // callseq 37, 0
	.param .b64 param0;
	st.param.f64 	[param0], %fd342;
	.param .b64 retval0;
	call.uni (retval0), 
	__internal_accurate_pow, 
	(
	param0
	);
	ld.param.f64 	%fd343, [retval0];
	} // callseq 37
	neg.f64 	%fd345, %fd343;
	selp.f64 	%fd346, %fd345, %fd343, %p153;
	selp.f64 	%fd698, %fd346, %fd343, %p152;
	mov.b64 	%rd760, 0;
$L__BB0_78:
	shl.b64 	%rd336, %rd760, 3;
	add.s64 	%rd337, %rd29, %rd336;
	ld.global.u64 	%rd338, [%rd337];
	cvt.rzi.u64.f64 	%rd339, %fd698;
	and.b64  	%rd340, %rd338, %rd339;
	setp.ne.s64 	%p154, %rd340, 0;
	selp.u32 	%r455, 1, 0, %p154;
	add.s32 	%r880, %r63, %r455;
	add.s32 	%r842, %r842, 4;
	setp.eq.s32 	%p155, %r842, %r42;
	mov.u32 	%r856, %r42;
	@%p155 bra 	$L__BB0_79;
	bra.uni 	$L__BB0_53;
$L__BB0_79:
	setp.eq.s32 	%p156, %r37, 0;
	@%p156 bra 	$L__BB0_96;
	setp.eq.s32 	%p157, %r38, 0;
	@%p157 bra 	$L__BB0_117;
	add.s32 	%r94, %r856, %r90;
	setp.lt.s32 	%p158, %r94, 63;
	@%p158 bra 	$L__BB0_112;
	setp.lt.s32 	%p159, %r34, 0;
	add.s32 	%r457, %r94, -63;
	cvt.rn.f64.u32 	%fd347, %r457;
	{
	.reg .b32 %temp; 
	mov.b64 	{%temp, %r458}, %fd347;
	}
	shr.u32 	%r459, %r458, 20;
	and.b32  	%r460, %r459, 2047;
	add.s32 	%r461, %r460, -1012;
	mov.b64 	%rd342, %fd347;
	shl.b64 	%rd343, %rd342, %r461;
	setp.eq.s64 	%p160, %rd343, -9223372036854775808;
	{ // callseq 38, 0
	.param .b64 param0;
	st.param.f64 	[param0], %fd347;
	.param .b64 retval0;
	call.uni (retval0), 
	__internal_accurate_pow, 
	(
	param0
	);
	ld.param.f64 	%fd348, [retval0];
	} // callseq 38
	neg.f64 	%fd350, %fd348;
	selp.f64 	%fd351, %fd350, %fd348, %p160;
	selp.f64 	%fd352, %fd351, %fd348, %p159;
	setp.eq.s32 	%p161, %r457, 0;
	selp.f64 	%fd706, 0d3FF0000000000000, %fd352, %p161;
	mov.b64 	%rd768, 1;
	bra.uni 	$L__BB0_113;
$L__BB0_83:
	.pragma "nounroll";
	add.s32 	%r68, %r844, %r75;
	setp.lt.s32 	%p181, %r68, 63;
	@%p181 bra 	$L__BB0_85;
	setp.lt.s32 	%p182, %r34, 0;
	add.s32 	%r494, %r68, -63;
	cvt.rn.f64.u32 	%fd380, %r494;
	{
	.reg .b32 %temp; 
	mov.b64 	{%temp, %r495}, %fd380;
	}
	shr.u32 	%r496, %r495, 20;
	and.b32  	%r497, %r496, 2047;
	add.s32 	%r498, %r497, -1012;
	mov.b64 	%rd381, %fd380;
	shl.b64 	%rd382, %rd381, %r498;
	setp.eq.s64 	%p183, %rd382, -9223372036854775808;
	{ // callseq 44, 0
	.param .b64 param0;
	st.param.f64 	[param0], %fd380;
	.param .b64 retval0;
	call.uni (retval0), 
	__internal_accurate_pow, 
	(
	param0
	);
	ld.param.f64 	%fd381, [retval0];
	} // callseq 44
	neg.f64 	%fd383, %fd381;
	selp.f64 	%fd384, %fd383, %fd381, %p183;
	selp.f64 	%fd385, %fd384, %fd381, %p182;
	setp.eq.s32 	%p184, %r494, 0;
	selp.f64 	%fd699, 0d3FF0000000000000, %fd385, %p184;
	mov.b64 	%rd761, 1;
	bra.uni 	$L__BB0_86;
$L__BB0_85:
	setp.lt.s32 	%p185, %r34, 0;
	add.s32 	%r499, %r68, 1;
	setp.eq.s32 	%p186, %r499, 0;
	cvt.rn.f64.s32 	%fd386, %r499;
	{
	.reg .b32 %temp; 
	mov.b64 	{%temp, %r500}, %fd386;
	}
	shr.u32 	%r501, %r500, 20;
	and.b32  	%r502, %r501, 2047;
	add.s32 	%r503, %r502, -1012;
	mov.b64 	%rd385, %fd386;
	shl.b64 	%rd386, %rd385, %r503;
	setp.eq.s64 	%p187, %rd386, -9223372036854775808;
	{ // callseq 45, 0
	.param .b64 param0;
	st.param.f64 	[param0], %fd386;
	.param .b64 retval0;
	call.uni (retval0), 
	__internal_accurate_pow, 
	(
	param0
	);
	ld.param.f64 	%fd387, [retval0];
	} // callseq 45
	neg.f64 	%fd389, %fd387;
	selp.f64 	%fd390, %fd389, %fd387, %p187;
	selp.f64 	%fd391, %fd390, %fd387, %p185;
	selp.f64 	%fd699, 0d3FF0000000000000, %fd391, %p186;
	mov.b64 	%rd761, 0;
$L__BB0_86:
	shl.b64 	%rd388, %rd761, 3;
	add.s64 	%rd389, %rd29, %rd388;
	ld.global.u64 	%rd390, [%rd389];
	cvt.rzi.u64.f64 	%rd391, %fd699;
	and.b64  	%rd392, %rd390, %rd391;
	setp.ne.s64 	%p188, %rd392, 0;
	selp.u32 	%r504, 1, 0, %p188;
	add.s32 	%r69, %r893, %r504;
	add.s32 	%r505, %r68, 1;
	setp.lt.s32 	%p189, %r505, 63;
	@%p189 bra 	$L__BB0_88;
	setp.lt.s32 	%p190, %r34, 0;
	add.s32 	%r506, %r68, -62;
	cvt.rn.f64.u32 	%fd392, %r506;
	{
	.reg .b32 %temp; 
	mov.b64 	{%temp, %r507}, %fd392;
	}
	shr.u32 	%r508, %r507, 20;
	and.b32  	%r509, %r508, 2047;
	add.s32 	%r510, %r509, -1012;
	mov.b64 	%rd394, %fd392;
	shl.b64 	%rd395, %rd394, %r510;
	setp.eq.s64 	%p191, %rd395, -9223372036854775808;
	{ // callseq 46, 0
	.param .b64 param0;
	st.param.f64 	[param0], %fd392;
	.param .b64 retval0;
	call.uni (retval0), 
	__internal_accurate_pow, 
	(
	param0
	);
	ld.param.f64 	%fd393, [retval0];
	} // callseq 46
	neg.f64 	%fd395, %fd393;
	selp.f64 	%fd396, %fd395, %fd393, %p191;
	selp.f64 	%fd397, %fd396, %fd393, %p190;
	setp.eq.s32 	%p192, %r506, 0;
	selp.f64 	%fd700, 0d3FF0000000000000, %fd397, %p192;
	mov.b64 	%rd762, 1;
	bra.uni 	$L__BB0_89;
$L__BB0_88:
	setp.lt.s32 	%p193, %r34, 0;
	add.s32 	%r511, %r68, 2;
	cvt.rn.f64.s32 	%fd398, %r511;
	{
	.reg .b32 %temp; 
	mov.b64 	{%temp, %r512}, %fd398;
	}
	shr.u32 	%r513, %r512, 20;
	and.b32  	%r514, %r513, 2047;
	add.s32 	%r515, %r514, -1012;
	mov.b64 	%rd398, %fd398;
	shl.b64 	%rd399, %rd398, %r515;
	setp.eq.s64 	%p194, %rd399, -9223372036854775808;
	{ // callseq 47, 0
	.param .b64 param0;
	st.param.f64 	[param0], %fd398;
	.param .b64 retval0;
	call.uni (retval0), 
	__internal_accurate_pow, 
	(
	param0
	);
	ld.param.f64 	%fd399, [retval0];
	} // callseq 47
	neg.f64 	%fd401, %fd399;
	selp.f64 	%fd402, %fd401, %fd399, %p194;
	selp.f64 	%fd403, %fd402, %fd399, %p193;
	setp.eq.s32 	%p195, %r511, 0;
	selp.f64 	%fd700, 0d3FF0000000000000, %fd403, %p195;
	mov.b64 	%rd762, 0;
$L__BB0_89:
	shl.b64 	%rd401, %rd762, 3;
	add.s64 	%rd402, %rd29, %rd401;
	ld.global.u64 	%rd403, [%rd402];
	cvt.rzi.u64.f64 	%rd404, %fd700;
	and.b64  	%rd405, %rd403, %rd404;
	setp.ne.s64 	%p196, %rd405, 0;
	selp.u32 	%r516, 1, 0, %p196;
	add.s32 	%r70, %r69, %r516;
	add.s32 	%r517, %r68, 2;
	setp.lt.s32 	%p197, %r517, 63;
	@%p197 bra 	$L__BB0_91;
	setp.lt.s32 	%p198, %r34, 0;
	add.s32 	%r518, %r68, -61;
	cvt.rn.f64.u32 	%fd404, %r518;
	{
	.reg .b32 %temp; 
	mov.b64 	{%temp, %r519}, %fd404;
	}
	shr.u32 	%r520, %r519, 20;
	and.b32  	%r521, %r520, 2047;
	add.s32 	%r522, %r521, -1012;
	mov.b64 	%rd407, %fd404;
	shl.b64 	%rd408, %rd407, %r522;
	setp.eq.s64 	%p199, %rd408, -9223372036854775808;
	{ // callseq 48, 0
	.param .b64 param0;
	st.param.f64 	[param0], %fd404;
	.param .b64 retval0;
	call.uni (retval0), 
	__internal_accurate_pow, 
	(
	param0
	);
	ld.param.f64 	%fd405, [retval0];
	} // callseq 48
	neg.f64 	%fd407, %fd405;
	selp.f64 	%fd408, %fd407, %fd405, %p199;
	selp.f64 	%fd409, %fd408, %fd405, %p198;
	setp.eq.s32 	%p200, %r518, 0;
	selp.f64 	%fd701, 0d3FF0000000000000, %fd409, %p200;
	mov.b64 	%rd763, 1;
	bra.uni 	$L__BB0_92;
$L__BB0_91:
	setp.lt.s32 	%p201, %r34, 0;
	add.s32 	%r523, %r68, 3;
	cvt.rn.f64.s32 	%fd410, %r523;
	{
	.reg .b32 %temp; 
	mov.b64 	{%temp, %r524}, %fd410;
	}
	shr.u32 	%r525, %r524, 20;
	and.b32  	%r526, %r525, 2047;
	add.s32 	%r527, %r526, -1012;
	mov.b64 	%rd411, %fd410;
	shl.b64 	%rd412, %rd411, %r527;
	setp.eq.s64 	%p202, %rd412, -9223372036854775808;
	{ // callseq 49, 0
	.param .b64 param0;
	st.param.f64 	[param0], %fd410;
	.param .b64 retval0;
	call.uni (retval0), 
	__internal_accurate_pow, 
	(
	param0
	);
	ld.param.f64 	%fd411, [retval0];
	} // callseq 49
	neg.f64 	%fd413, %fd411;
	selp.f64 	%fd414, %fd413, %fd411, %p202;
	selp.f64 	%fd415, %fd414, %fd411, %p201;
	setp.eq.s32 	%p203, %r523, 0;
	selp.f64 	%fd701, 0d3FF0000000000000, %fd415, %p203;
	mov.b64 	%rd763, 0;
$L__BB0_92:
	shl.b64 	%rd414, %rd763, 3;
	add.s64 	%rd415, %rd29, %rd414;
	ld.global.u64 	%rd416, [%rd415];
	cvt.rzi.u64.f64 	%rd417, %fd701;
	and.b64  	%rd418, %rd416, %rd417;
	setp.ne.s64 	%p204, %rd418, 0;
	selp.u32 	%r528, 1, 0, %p204;
	add.s32 	%r71, %r70, %r528;
	add.s32 	%r529, %r68, 3;
	setp.lt.s32 	%p205, %r529, 63;
	@%p205 bra 	$L__BB0_94;
	setp.lt.s32 	%p206, %r34, 0;
	add.s32 	%r530, %r68, -60;
	cvt.rn.f64.u32 	%fd416, %r530;
	{
	.reg .b32 %temp; 
	mov.b64 	{%temp, %r531}, %fd416;
	}
	shr.u32 	%r532, %r531, 20;
	and.b32  	%r533, %r532, 2047;
	add.s32 	%r534, %r533, -1012;
	mov.b64 	%rd420, %fd416;
	shl.b64 	%rd421, %rd420, %r534;
	setp.eq.s64 	%p207, %rd421, -9223372036854775808;
	{ // callseq 50, 0
	.param .b64 param0;
	st.param.f64 	[param0], %fd416;
	.param .b64 retval0;
	call.uni (retval0), 
	__internal_accurate_pow, 
	(
	param0
	);
	ld.param.f64 	%fd417, [retval0];
	} // callseq 50
	neg.f64 	%fd419, %fd417;
	selp.f64 	%fd420, %fd419, %fd417, %p207;
	selp.f64 	%fd421, %fd420, %fd417, %p206;
	setp.eq.s32 	%p208, %r530, 0;
	selp.f64 	%fd702, 0d3FF0000000000000, %fd421, %p208;
	mov.b64 	%rd764, 1;
	bra.uni 	$L__BB0_95;
$L__BB0_94:
	setp.lt.s32 	%p209, %r34, 0;
	add.s32 	%r535, %r68, 4;
	cvt.rn.f64.s32 	%fd422, %r535;
	{
	.reg .b32 %temp; 
	mov.b64 	{%temp, %r536}, %fd422;
	}
	shr.u32 	%r537, %r536, 20;
	and.b32  	%r538, %r537, 2047;
	add.s32 	%r539, %r538, -1012;
	mov.b64 	%rd424, %fd422;
	shl.b64 	%rd425, %rd424, %r539;
	setp.eq.s64 	%p210, %rd425, -9223372036854775808;
	{ // callseq 51, 0
	.param .b64 param0;
	st.param.f64 	[param0], %fd422;
	.param .b64 retval0;
	call.uni (retval0), 
	__internal_accurate_pow, 
	(
	param0
	);
	ld.param.f64 	%fd423, [retval0];
	} // callseq 51
	neg.f64 	%fd425, %fd423;
	selp.f64 	%fd426, %fd425, %fd423, %p210;
	selp.f64 	%fd427, %fd426, %fd423, %p209;
	setp.eq.s32 	%p211, %r535, 0;
	selp.f64 	%fd702, 0d3FF0000000000000, %fd427, %p211;
	mov.b64 	%rd764, 0;
$L__BB0_95:
	shl.b64 	%rd427, %rd764, 3;
	add.s64 	%rd428, %rd29, %rd427;
	ld.global.u64 	%rd429, [%rd428];
	cvt.rzi.u64.f64 	%rd430, %fd702;
	and.b64  	%rd431, %rd429, %rd430;
	setp.ne.s64 	%p212, %rd431, 0;
	selp.u32 	%r540, 1, 0, %p212;
	add.s32 	%r893, %r71, %r540;
	add.s32 	%r844, %r844, 4;
	add.s32 	%r541, %r844, %r41;
	setp.eq.s32 	%p213, %r541, %r43;
	@%p213 bra 	$L__BB0_97;
	bra.uni 	$L__BB0_83;
$L__BB0_96:
	sub.s32 	%r492, %r213, %r32;
	add.s32 	%r493, %r492, -2;
	setp.lt.u32 	%p180, %r493, 3;
	mul.lo.s32 	%r75, %r841, %r213;
	mov.u32 	%r844, %r35;
	@%p180 bra 	$L__BB0_97;
	bra.uni 	$L__BB0_83;
$L__BB0_97:
	sub.s32 	%r542, %r40, %r32;
	and.b32  	%r543, %r542, 3;
	setp.eq.s32 	%p214, %r543, 0;
	@%p214 bra 	$L__BB0_111;
	add.s32 	%r545, %r213, %r41;
	and.b32  	%r546, %r545, 3;
	setp.eq.s32 	%p215, %r546, 1;
	@%p215 bra 	$L__BB0_106;
	add.s32 	%r79, %r844, %r75;
	setp.lt.s32 	%p216, %r79, 63;
	@%p216 bra 	$L__BB0_101;
	setp.lt.s32 	%p217, %r34, 0;
	add.s32 	%r547, %r79, -63;
	cvt.rn.f64.u32 	%fd428, %r547;
	{
	.reg .b32 %temp; 
	mov.b64 	{%temp, %r548}, %fd428;
	}
	shr.u32 	%r549, %r548, 20;
	and.b32  	%r550, %r549, 2047;
	add.s32 	%r551, %r550, -1012;
	mov.b64 	%rd433, %fd428;
	shl.b64 	%rd434, %rd433, %r551;
	setp.eq.s64 	%p218, %rd434, -9223372036854775808;
	{ // callseq 52, 0
	.param .b64 param0;
	st.param.f64 	[param0], %fd428;
	.param .b64 retval0;
	call.uni (retval0), 
	__internal_accurate_pow, 
	(
	param0
	);
	ld.param.f64 	%fd429, [retval0];
	} // callseq 52
	neg.f64 	%fd431, %fd429;
	selp.f64 	%fd432, %fd431, %fd429, %p218;
	selp.f64 	%fd433, %fd432, %fd429, %p217;
	setp.eq.s32 	%p219, %r547, 0;
	selp.f64 	%fd703, 0d3FF0000000000000, %fd433, %p219;
	mov.b64 	%rd765, 1;
	bra.uni 	$L__BB0_102;
$L__BB0_101:
	setp.lt.s32 	%p220, %r34, 0;
	add.s32 	%r552, %r79, 1;
	setp.eq.s32 	%p221, %r552, 0;
	cvt.rn.f64.s32 	%fd434, %r552;
	{
	.reg .b32 %temp; 
	mov.b64 	{%temp, %r553}, %fd434;
	}
	shr.u32 	%r554, %r553, 20;
	and.b32  	%r555, %r554, 2047;
	add.s32 	%r556, %r555, -1012;
	mov.b64 	%rd437, %fd434;
	shl.b64 	%rd438, %rd437, %r556;
	setp.eq.s64 	%p222, %rd438, -9223372036854775808;
	{ // callseq 53, 0
	.param .b64 param0;
	st.param.f64 	[param0], %fd434;
	.param .b64 retval0;
	call.uni (retval0), 
	__internal_accurate_pow, 
	(
	param0
	);
	ld.param.f64 	%fd435, [retval0];
	} // callseq 53
	neg.f64 	%fd437, %fd435;
	selp.f64 	%fd438, %fd437, %fd435, %p222;
	selp.f64 	%fd439, %fd438, %fd435, %p220;
	selp.f64 	%fd703, 0d3FF0000000000000, %fd439, %p221;
	mov.b64 	%rd765, 0;
$L__BB0_102:
	shl.b64 	%rd440, %rd765, 3;
	add.s64 	%rd441, %rd29, %rd440;
	ld.global.u64 	%rd442, [%rd441];
	cvt.rzi.u64.f64 	%rd443, %fd703;
	and.b64  	%rd444, %rd442, %rd443;
	setp.ne.s64 	%p223, %rd444, 0;
	selp.u32 	%r557, 1, 0, %p223;
	add.s32 	%r80, %r893, %r557;
	add.s32 	%r558, %r79, 1;
	setp.lt.s32 	%p224, %r558, 63;
	@%p224 bra 	$L__BB0_104;
	setp.lt.s32 	%p225, %r34, 0;
	add.s32 	%r559, %r79, -62;
	cvt.rn.f64.u32 	%fd440, %r559;
	{
	.reg .b32 %temp; 
	mov.b64 	{%temp, %r560}, %fd440;
	}
	shr.u32 	%r561, %r560, 20;
	and.b32  	%r562, %r561, 2047;
	add.s32 	%r563, %r562, -1012;
	mov.b64 	%rd446, %fd440;
	shl.b64 	%rd447, %rd446, %r563;
	setp.eq.s64 	%p226, %rd447, -9223372036854775808;
	{ // callseq 54, 0
	.param .b64 param0;
	st.param.f64 	[param0], %fd440;
	.param .b64 retval0;
	call.uni (retval0), 
	__internal_accurate_pow, 
	(
	param0
	);
	ld.param.f64 	%fd441, [retval0];
	} // callseq 54
	neg.f64 	%fd443, %fd441;
	selp.f64 	%fd444, %fd443, %fd441, %p226;
	selp.f64 	%fd445, %fd444, %fd441, %p225;
	setp.eq.s32 	%p227, %r559, 0;
	selp.f64 	%fd704, 0d3FF0000000000000, %fd445, %p227;
	mov.b64 	%rd766, 1;
	bra.uni 	$L__BB0_105;
$L__BB0_104:
	setp.lt.s32 	%p228, %r34, 0;
	add.s32 	%r564, %r79, 2;
	cvt.rn.f64.s32 	%fd446, %r564;
	{
	.reg .b32 %temp; 
	mov.b64 	{%temp, %r565}, %fd446;
	}
	shr.u32 	%r566, %r565, 20;
	and.b32  	%r567, %r566, 2047;
	add.s32 	%r568, %r567, -1012;
	mov.b64 	%rd450, %fd446;
	shl.b64 	%rd451, %rd450, %r568;
	setp.eq.s64 	%p229, %rd451, -9223372036854775808;
	{ // callseq 55, 0
	.param .b64 param0;
	st.param.f64 	[param0], %fd446;
	.param .b64 retval0;
	call.uni (retval0), 
	__internal_accurate_pow, 
	(
	param0
	);
	ld.param.f64 	%fd447, [retval0];
	} // callseq 55
	neg.f64 	%fd449, %fd447;
	selp.f64 	%fd450, %fd449, %fd447, %p229;
	selp.f64 	%fd451, %fd450, %fd447, %p228;
	setp.eq.s32 	%p230, %r564, 0;
	selp.f64 	%fd704, 0d3FF0000000000000, %fd451, %p230;
	mov.b64 	%rd766, 0;
$L__BB0_105:
	shl.b64 	%rd453, %rd766, 3;
	add.s64 	%rd454, %rd29, %rd453;
	ld.global.u64 	%rd455, [%rd454];
	cvt.rzi.u64.f64 	%rd456, %fd704;
	and.b64  	%rd457, %rd455, %rd456;
	setp.ne.s64 	%p231, %rd457, 0;
	selp.u32 	%r569, 1, 0, %p231;
	add.s32 	%r893, %r80, %r569;
	add.s32 	%r844, %r844, 2;
$L__BB0_106:
	add.s32 	%r570, %r213, %r41;
	and.b32  	%r571, %r570, 1;
	setp.eq.b32 	%p232, %r571, 1;
	not.pred 	%p233, %p232;
	@%p233 bra 	$L__BB0_111;
	add.s32 	%r86, %r844, %r75;
	setp.lt.s32 	%p234, %r86, 63;
	@%p234 bra 	$L__BB0_109;
	setp.lt.s32 	%p235, %r34, 0;
	add.s32 	%r572, %r86, -63;
	cvt.rn.f64.u32 	%fd452, %r572;
	{
	.reg .b32 %temp; 
	mov.b64 	{%temp, %r573}, %fd452;
	}
	shr.u32 	%r574, %r573, 20;
	and.b32  	%r575, %r574, 2047;
	add.s32 	%r576, %r575, -1012;
	mov.b64 	%rd459, %fd452;
	shl.b64 	%rd460, %rd459, %r576;
	setp.eq.s64 	%p236, %rd460, -9223372036854775808;
	{ // callseq 56, 0
	.param .b64 param0;
	st.param.f64 	[param0], %fd452;
	.param .b64 retval0;
	call.uni (retval0), 
	__internal_accurate_pow, 
	(
	param0
	);
	ld.param.f64 	%fd453, [retval0];
	} // callseq 56
	neg.f64 	%fd455, %fd453;
	selp.f64 	%fd456, %fd455, %fd453, %p236;
	selp.f64 	%fd457, %fd456, %fd453, %p235;
	setp.eq.s32 	%p237, %r572, 0;
	selp.f64 	%fd705, 0d3FF0000000000000, %fd457, %p237;
	mov.b64 	%rd767, 1;
	bra.uni 	$L__BB0_110;
$L__BB0_109:
	setp.lt.s32 	%p238, %r34, 0;
	add.s32 	%r577, %r86, 1;
	setp.eq.s32 	%p239, %r577, 0;
	cvt.rn.f64.s32 	%fd458, %r577;
	{
	.reg .b32 %temp; 
	mov.b64 	{%temp, %r578}, %fd458;
	}
	shr.u32 	%r579, %r578, 20;
	and.b32  	%r580, %r579, 2047;
	add.s32 	%r581, %r580, -1012;
	mov.b64 	%rd463, %fd458;
	shl.b64 	%rd464, %rd463, %r581;
	setp.eq.s64 	%p240, %rd464, -9223372036854775808;
	{ // callseq 57, 0
	.param .b64 param0;
	st.param.f64 	[param0], %fd458;
	.param .b64 retval0;
	call.uni (retval0), 
	__internal_accurate_pow, 
	(
	param0
	);
	ld.param.f64 	%fd459, [retval0];
	} // callseq 57
	neg.f64 	%fd461, %fd459;
	selp.f64 	%fd462, %fd461, %fd459, %p240;
	selp.f64 	%fd463, %fd462, %fd459, %p238;
	selp.f64 	%fd705, 0d3FF0000000000000, %fd463, %p239;
	mov.b64 	%rd767, 0;
$L__BB0_110:
	shl.b64 	%rd466, %rd767, 3;
	add.s64 	%rd467, %rd29, %rd466;
	ld.global.u64 	%rd468, [%rd467];
	cvt.rzi.u64.f64 	%rd469, %fd705;
	and.b64  	%rd470, %rd468, %rd469;
	setp.ne.s64 	%p241, %rd470, 0;
	selp.u32 	%r582, 1, 0, %p241;
	add.s32 	%r893, %r893, %r582;
$L__BB0_111:
	add.s32 	%r841, %r841, 1;
	setp.eq.s32 	%p242, %r841, %r212;
	@%p242 bra 	$L__BB0_217;
	bra.uni 	$L__BB0_50;
$L__BB0_112:
	setp.lt.s32 	%p162, %r34, 0;
	add.s32 	%r462, %r94, 1;
	cvt.rn.f64.s32 	%fd353, %r462;
	{
	.reg .b32 %temp; 
	mov.b64 	{%temp, %r463}, %fd353;
	}
	shr.u32 	%r464, %r463, 20;
	and.b32  	%r465, %r464, 2047;
	add.s32 	%r466, %r465, -1012;
	mov.b64 	%rd346, %fd353;
	shl.b64 	%rd347, %rd346, %r466;
	setp.eq.s64 	%p163, %rd347, -9223372036854775808;
	{ // callseq 39, 0
	.param .b64 param0;
	st.param.f64 	[param0], %fd353;
	.param .b64 retval0;
	call.uni (retval0), 
	__internal_accurate_pow, 
	(
	param0
	);
	ld.param.f64 	%fd354, [retval0];
	} // callseq 39
	neg.f64 	%fd356, %fd354;
	selp.f64 	%fd357, %fd356, %fd354, %p163;
	selp.f64 	%fd706, %fd357, %fd354, %p162;
	mov.b64 	%rd768, 0;
$L__BB0_113:
	shl.b64 	%rd349, %rd768, 3;
	add.s64 	%rd350, %rd29, %rd349;
	ld.global.u64 	%rd351, [%rd350];
	cvt.rzi.u64.f64 	%rd352, %fd706;
	and.b64  	%rd353, %rd351, %rd352;
	setp.ne.s64 	%p164, %rd353, 0;
	selp.u32 	%r467, 1, 0, %p164;
	add.s32 	%r95, %r880, %r467;
	add.s32 	%r468, %r94, 1;
	setp.lt.s32 	%p165, %r468, 63;
	@%p165 bra 	$L__BB0_115;
	setp.lt.s32 	%p166, %r34, 0;
	add.s32 	%r469, %r94, -62;
	cvt.rn.f64.u32 	%fd358, %r469;
	{
	.reg .b32 %temp; 
	mov.b64 	{%temp, %r470}, %fd358;
	}
	shr.u32 	%r471, %r470, 20;
	and.b32  	%r472, %r471, 2047;
	add.s32 	%r473, %r472, -1012;
	mov.b64 	%rd355, %fd358;
	shl.b64 	%rd356, %rd355, %r473;
	setp.eq.s64 	%p167, %rd356, -9223372036854775808;
	{ // callseq 40, 0
	.param .b64 param0;
	st.param.f64 	[param0], %fd358;
	.param .b64 retval0;
	call.uni (retval0), 
	__internal_accurate_pow, 
	(
	param0
	);
	ld.param.f64 	%fd359, [retval0];
	} // callseq 40
	neg.f64 	%fd361, %fd359;
	selp.f64 	%fd362, %fd361, %fd359, %p167;
	selp.f64 	%fd363, %fd362, %fd359, %p166;
	setp.eq.s32 	%p168, %r469, 0;
	selp.f64 	%fd707, 0d3FF0000000000000, %fd363, %p168;
	mov.b64 	%rd769, 1;
	bra.uni 	$L__BB0_116;
$L__BB0_115:
	setp.lt.s32 	%p169, %r34, 0;
	add.s32 	%r474, %r94, 2;
	cvt.rn.f64.s32 	%fd364, %r474;
	{
	.reg .b32 %temp; 
	mov.b64 	{%temp, %r475}, %fd364;
	}
	shr.u32 	%r476, %r475, 20;
	and.b32  	%r477, %r476, 2047;
	add.s32 	%r478, %r477, -1012;
	mov.b64 	%rd359, %fd364;
	shl.b64 	%rd360, %rd359, %r478;
	setp.eq.s64 	%p170, %rd360, -9223372036854775808;
	{ // callseq 41, 0
	.param .b64 param0;
	st.param.f64 	[param0], %fd364;
	.param .b64 retval0;
	call.uni (retval0), 
	__internal_accurate_pow, 
	(
	param0
	);
	ld.param.f64 	%fd365, [retval0];
	} // callseq 41
	neg.f64 	%fd367, %fd365;
	selp.f64 	%fd368, %fd367, %fd365, %p170;
	selp.f64 	%fd707, %fd368, %fd365, %p169;
	mov.b64 	%rd769, 0;
$L__BB0_116:
	shl.b64 	%rd362, %rd769, 3;
	add.s64 	%rd363, %rd29, %rd362;
	ld.global.u64 	%rd364, [%rd363];
	cvt.rzi.u64.f64 	%rd365, %fd707;
	and.b64  	%rd366, %rd364, %rd365;
	setp.ne.s64 	%p171, %rd366, 0;
	selp.u32 	%r479, 1, 0, %p171;
	add.s32 	%r880, %r95, %r479;
	add.s32 	%r856, %r856, 2;
$L__BB0_117:
	setp.eq.s32 	%p172, %r54, 0;
	@%p172 bra 	$L__BB0_96;
	add.s32 	%r101, %r856, %r90;
	setp.lt.s32 	%p173, %r101, 63;
	@%p173 bra 	$L__BB0_120;
	setp.lt.s32 	%p174, %r34, 0;
	add.s32 	%r480, %r101, -63;
	cvt.rn.f64.u32 	%fd369, %r480;
	{
	.reg .b32 %temp; 
	mov.b64 	{%temp, %r481}, %fd369;
	}
	shr.u32 	%r482, %r481, 20;
	and.b32  	%r483, %r482, 2047;
	add.s32 	%r484, %r483, -1012;
	mov.b64 	%rd368, %fd369;
	shl.b64 	%rd369, %rd368, %r484;
	setp.eq.s64 	%p175, %rd369, -9223372036854775808;
	{ // callseq 42, 0
	.param .b64 param0;
	st.param.f64 	[param0], %fd369;
	.param .b64 retval0;
	call.uni (retval0), 
	__internal_accurate_pow, 
	(
	param0
	);
	ld.param.f64 	%fd370, [retval0];
	} // callseq 42
	neg.f64 	%fd372, %fd370;
	selp.f64 	%fd373, %fd372, %fd370, %p175;
	selp.f64 	%fd374, %fd373, %fd370, %p174;
	setp.eq.s32 	%p176, %r480, 0;
	selp.f64 	%fd708, 0d3FF0000000000000, %fd374, %p176;
	mov.b64 	%rd770, 1;
	bra.uni 	$L__BB0_121;
$L__BB0_120:
	setp.lt.s32 	%p177, %r34, 0;
	add.s32 	%r485, %r101, 1;
	cvt.rn.f64.s32 	%fd375, %r485;
	{
	.reg .b32 %temp; 
	mov.b64 	{%temp, %r486}, %fd375;
	}
	shr.u32 	%r487, %r486, 20;
	and.b32  	%r488, %r487, 2047;
	add.s32 	%r489, %r488, -1012;
	mov.b64 	%rd372, %fd375;
	shl.b64 	%rd373, %rd372, %r489;
	setp.eq.s64 	%p178, %rd373, -9223372036854775808;
	{ // callseq 43, 0
	.param .b64 param0;
	st.param.f64 	[param0], %fd375;
	.param .b64 retval0;
	call.uni (retval0), 
	__internal_accurate_pow, 
	(
	param0
	);
	ld.param.f64 	%fd376, [retval0];
	} // callseq 43
	neg.f64 	%fd378, %fd376;
	selp.f64 	%fd379, %fd378, %fd376, %p178;
	selp.f64 	%fd708, %fd379, %fd376, %p177;
	mov.b64 	%rd770, 0;
$L__BB0_121:
	shl.b64 	%rd375, %rd770, 3;
	add.s64 	%rd376, %rd29, %rd375;
	ld.global.u64 	%rd377, [%rd376];
	cvt.rzi.u64.f64 	%rd378, %fd708;
	and.b64  	%rd379, %rd377, %rd378;
	setp.ne.s64 	%p179, %rd379, 0;
	selp.u32 	%r490, 1, 0, %p179;
	add.s32 	%r880, %r880, %r490;
	bra.uni 	$L__BB0_96;
$L__BB0_122:
	setp.lt.s32 	%p69, %r213, 2;
	mov.u32 	%r880, %r893;
	@%p69 bra 	$L__BB0_217;
	mov.b32 	%r880, 0;
	mov.u32 	%r859, %r880;
$L__BB0_124:
	setp.lt.u32 	%p70, %r36, 3;
	mul.lo.s32 	%r105, %r859, %r213;
	mov.b32 	%r868, 0;
	@%p70 bra 	$L__BB0_139;
	and.b32  	%r321, %r32, 1073741820;
	neg.s32 	%r862, %r321;
	add.s32 	%r861, %r105, 4;
	sub.s32 	%r860, 63, %r105;
$L__BB0_126:
	.pragma "nounroll";
	add.s32 	%r322, %r861, -4;
	setp.lt.s32 	%p71, %r322, 63;
	@%p71 bra 	$L__BB0_128;
	setp.lt.s32 	%p72, %r34, 0;
	add.s32 	%r323, %r861, -67;
	cvt.rn.f64.u32 	%fd226, %r323;
	{
	.reg .b32 %temp; 
	mov.b64 	{%temp, %r324}, %fd226;
	}
	shr.u32 	%r325, %r324, 20;
	and.b32  	%r326, %r325, 2047;
	add.s32 	%r327, %r326, -1012;
	mov.b64 	%rd199, %fd226;
	shl.b64 	%rd200, %rd199, %r327;
	setp.eq.s64 	%p73, %rd200, -9223372036854775808;
	{ // callseq 16, 0
	.param .b64 param0;
	st.param.f64 	[param0], %fd226;
	.param .b64 retval0;
	call.uni (retval0), 
	__internal_accurate_pow, 
	(
	param0
	);
	ld.param.f64 	%fd227, [retval0];
	} // callseq 16
	neg.f64 	%fd229, %fd227;
	selp.f64 	%fd230, %fd229, %fd227, %p73;
	selp.f64 	%fd231, %fd230, %fd227, %p72;
	setp.eq.s32 	%p74, %r860, 0;
	selp.f64 	%fd709, 0d3FF0000000000000, %fd231, %p74;
	mov.b64 	%rd771, 1;
	bra.uni 	$L__BB0_129;
$L__BB0_128:
	setp.lt.s32 	%p75, %r34, 0;
	add.s32 	%r328, %r861, -3;
	cvt.rn.f64.s32 	%fd232, %r328;
	{
	.reg .b32 %temp; 
	mov.b64 	{%temp, %r329}, %fd232;
	}
	shr.u32 	%r330, %r329, 20;
	and.b32  	%r331, %r330, 2047;
	add.s32 	%r332, %r331, -1012;
	mov.b64 	%rd203, %fd232;
	shl.b64 	%rd204, %rd203, %r332;
	setp.eq.s64 	%p76, %rd204, -9223372036854775808;
	{ // callseq 17, 0
	.param .b64 param0;
	st.param.f64 	[param0], %fd232;
	.param .b64 retval0;
	call.uni (retval0), 
	__internal_accurate_pow, 
	(
	param0
	);
	ld.param.f64 	%fd233, [retval0];
	} // callseq 17
	neg.f64 	%fd235, %fd233;
	selp.f64 	%fd236, %fd235, %fd233, %p76;
	selp.f64 	%fd709, %fd236, %fd233, %p75;
	mov.b64 	%rd771, 0;
$L__BB0_129:
	shl.b64 	%rd206, %rd771, 3;
	add.s64 	%rd207, %rd29, %rd206;
	ld.global.u64 	%rd208, [%rd207];
	cvt.rzi.u64.f64 	%rd209, %fd709;
	and.b64  	%rd210, %rd208, %rd209;
	setp.ne.s64 	%p77, %rd210, 0;
	selp.u32 	%r333, 1, 0, %p77;
	add.s32 	%r110, %r880, %r333;
	add.s32 	%r334, %r861, -3;
	setp.lt.s32 	%p78, %r334, 63;
	@%p78 bra 	$L__BB0_131;
	setp.lt.s32 	%p79, %r34, 0;
	add.s32 	%r335, %r861, -66;
	cvt.rn.f64.u32 	%fd237, %r335;
	{
	.reg .b32 %temp; 
	mov.b64 	{%temp, %r336}, %fd237;
	}
	shr.u32 	%r337, %r336, 20;
	and.b32  	%r338, %r337, 2047;
	add.s32 	%r339, %r338, -1012;
	mov.b64 	%rd212, %fd237;
	shl.b64 	%rd213, %rd212, %r339;
	setp.eq.s64 	%p80, %rd213, -9223372036854775808;
	{ // callseq 18, 0
	.param .b64 param0;
	st.param.f64 	[param0], %fd237;
	.param .b64 retval0;
	call.uni (retval0), 
	__internal_accurate_pow, 
	(
	param0
	);
	ld.param.f64 	%fd238, [retval0];
	} // callseq 18
	neg.f64 	%fd240, %fd238;
	selp.f64 	%fd241, %fd240, %fd238, %p80;
	selp.f64 	%fd242, %fd241, %fd238, %p79;
	setp.eq.s32 	%p81, %r860, 1;
	selp.f64 	%fd710, 0d3FF0000000000000, %fd242, %p81;
	mov.b64 	%rd772, 1;
	bra.uni 	$L__BB0_132;
$L__BB0_131:
	setp.lt.s32 	%p82, %r34, 0;
	add.s32 	%r340, %r861, -2;
	cvt.rn.f64.s32 	%fd243, %r340;
	{
	.reg .b32 %temp; 
	mov.b64 	{%temp, %r341}, %fd243;
	}
	shr.u32 	%r342, %r341, 20;
	and.b32  	%r343, %r342, 2047;
	add.s32 	%r344, %r343, -1012;
	mov.b64 	%rd216, %fd243;
	shl.b64 	%rd217, %rd216, %r344;
	setp.eq.s64 	%p83, %rd217, -9223372036854775808;
	{ // callseq 19, 0
	.param .b64 param0;
	st.param.f64 	[param0], %fd243;
	.param .b64 retval0;
	call.uni (retval0), 
	__internal_accurate_pow, 
	(
	param0
	);
	ld.param.f64 	%fd244, [retval0];
	} // callseq 19
	neg.f64 	%fd246, %fd244;
	selp.f64 	%fd247, %fd246, %fd244, %p83;
	selp.f64 	%fd710, %fd247, %fd244, %p82;
	mov.b64 	%rd772, 0;
$L__BB0_132:
	shl.b64 	%rd219, %rd772, 3;
	add.s64 	%rd220, %rd29, %rd219;
	ld.global.u64 	%rd221, [%rd220];
	cvt.rzi.u64.f64 	%rd222, %fd710;
	and.b64  	%rd223, %rd221, %rd222;
	setp.ne.s64 	%p84, %rd223, 0;
	selp.u32 	%r345, 1, 0, %p84;
	add.s32 	%r111, %r110, %r345;
	add.s32 	%r346, %r861, -2;
	setp.lt.s32 	%p85, %r346, 63;
	@%p85 bra 	$L__BB0_134;
	setp.lt.s32 	%p86, %r34, 0;
	add.s32 	%r347, %r861, -65;
	cvt.rn.f64.u32 	%fd248, %r347;
	{
	.reg .b32 %temp; 
	mov.b64 	{%temp, %r348}, %fd248;
	}
	shr.u32 	%r349, %r348, 20;
	and.b32  	%r350, %r349, 2047;
	add.s32 	%r351, %r350, -1012;
	mov.b64 	%rd225, %fd248;
	shl.b64 	%rd226, %rd225, %r351;
	setp.eq.s64 	%p87, %rd226, -9223372036854775808;
	{ // callseq 20, 0
	.param .b64 param0;
	st.param.f64 	[param0], %fd248;
	.param .b64 retval0;
	call.uni (retval0), 
	__internal_accurate_pow, 
	(
	param0
	);
	ld.param.f64 	%fd249, [retval0];
	} // callseq 20
	neg.f64 	%fd251, %fd249;
	selp.f64 	%fd252, %fd251, %fd249, %p87;
	selp.f64 	%fd253, %fd252, %fd249, %p86;
	setp.eq.s32 	%p88, %r860, 2;
	selp.f64 	%fd711, 0d3FF0000000000000, %fd253, %p88;
	mov.b64 	%rd773, 1;
	bra.uni 	$L__BB0_135;
$L__BB0_134:
	setp.lt.s32 	%p89, %r34, 0;
	add.s32 	%r352, %r861, -1;
	cvt.rn.f64.s32 	%fd254, %r352;
	{
	.reg .b32 %temp; 
	mov.b64 	{%temp, %r353}, %fd254;
	}
	shr.u32 	%r354, %r353, 20;
	and.b32  	%r355, %r354, 2047;
	add.s32 	%r356, %r355, -1012;
	mov.b64 	%rd229, %fd254;
	shl.b64 	%rd230, %rd229, %r356;
	setp.eq.s64 	%p90, %rd230, -9223372036854775808;
	{ // callseq 21, 0
	.param .b64 param0;
	st.param.f64 	[param0], %fd254;
	.param .b64 retval0;
	call.uni (retval0), 
	__internal_accurate_pow, 
	(
	param0
	);
	ld.param.f64 	%fd255, [retval0];
	} // callseq 21
	neg.f64 	%fd257, %fd255;
	selp.f64 	%fd258, %fd257, %fd255, %p90;
	selp.f64 	%fd711, %fd258, %fd255, %p89;
	mov.b64 	%rd773, 0;
$L__BB0_135:
	shl.b64 	%rd232, %rd773, 3;
	add.s64 	%rd233, %rd29, %rd232;
	ld.global.u64 	%rd234, [%rd233];
	cvt.rzi.u64.f64 	%rd235, %fd711;
	and.b64  	%rd236, %rd234, %rd235;
	setp.ne.s64 	%p91, %rd236, 0;
	selp.u32 	%r357, 1, 0, %p91;
	add.s32 	%r112, %r111, %r357;
	add.s32 	%r358, %r861, -1;
	setp.lt.s32 	%p92, %r358, 63;
	@%p92 bra 	$L__BB0_137;
	setp.lt.s32 	%p93, %r34, 0;
	add.s32 	%r359, %r861, -64;
	cvt.rn.f64.u32 	%fd259, %r359;
	{
	.reg .b32 %temp; 
	mov.b64 	{%temp, %r360}, %fd259;
	}
	shr.u32 	%r361, %r360, 20;
	and.b32  	%r362, %r361, 2047;
	add.s32 	%r363, %r362, -1012;
	mov.b64 	%rd238, %fd259;
	shl.b64 	%rd239, %rd238, %r363;
	setp.eq.s64 	%p94, %rd239, -9223372036854775808;
	{ // callseq 22, 0
	.param .b64 param0;
	st.param.f64 	[param0], %fd259;
	.param .b64 retval0;
	call.uni (retval0), 
	__internal_accurate_pow, 
	(
	param0
	);
	ld.param.f64 	%fd260, [retval0];
	} // callseq 22
	neg.f64 	%fd262, %fd260;
	selp.f64 	%fd263, %fd262, %fd260, %p94;
	selp.f64 	%fd264, %fd263, %fd260, %p93;
	setp.eq.s32 	%p95, %r860, 3;
	selp.f64 	%fd712, 0d3FF0000000000000, %fd264, %p95;
	mov.b64 	%rd774, 1;
	bra.uni 	$L__BB0_138;
$L__BB0_137:
	setp.lt.s32 	%p96, %r34, 0;
	cvt.rn.f64.s32 	%fd265, %r861;
	{
	.reg .b32 %temp; 
	mov.b64 	{%temp, %r364}, %fd265;
	}
	shr.u32 	%r365, %r364, 20;
	and.b32  	%r366, %r365, 2047;
	add.s32 	%r367, %r366, -1012;
	mov.b64 	%rd242, %fd265;
	shl.b64 	%rd243, %rd242, %r367;
	setp.eq.s64 	%p97, %rd243, -9223372036854775808;
	{ // callseq 23, 0
	.param .b64 param0;
	st.param.f64 	[param0], %fd265;
	.param .b64 retval0;
	call.uni (retval0), 
	__internal_accurate_pow, 
	(
	param0
	);
	ld.param.f64 	%fd266, [retval0];
	} // callseq 23
	neg.f64 	%fd268, %fd266;
	selp.f64 	%fd269, %fd268, %fd266, %p97;
	selp.f64 	%fd712, %fd269, %fd266, %p96;
	mov.b64 	%rd774, 0;
$L__BB0_138:
	shl.b64 	%rd245, %rd774, 3;
	add.s64 	%rd246, %rd29, %rd245;
	ld.global.u64 	%rd247, [%rd246];
	cvt.rzi.u64.f64 	%rd248, %fd712;
	and.b64  	%rd249, %rd247, %rd248;
	setp.ne.s64 	%p98, %rd249, 0;
	selp.u32 	%r368, 1, 0, %p98;
	add.s32 	%r880, %r112, %r368;
	add.s32 	%r862, %r862, 4;
	add.s32 	%r861, %r861, 4;
	add.s32 	%r860, %r860, -4;
	setp.eq.s32 	%p99, %r862, 0;
	mov.u32 	%r868, %r42;
	@%p99 bra 	$L__BB0_139;
	bra.uni 	$L__BB0_126;
$L__BB0_139:
	setp.eq.s32 	%p100, %r37, 0;
	@%p100 bra 	$L__BB0_153;
	setp.eq.s32 	%p101, %r38, 0;
	@%p101 bra 	$L__BB0_148;
	add.s32 	%r123, %r868, %r105;
	setp.lt.s32 	%p102, %r123, 63;
	@%p102 bra 	$L__BB0_143;
	setp.lt.s32 	%p103, %r34, 0;
	add.s32 	%r370, %r123, -63;
	cvt.rn.f64.u32 	%fd270, %r370;
	{
	.reg .b32 %temp; 
	mov.b64 	{%temp, %r371}, %fd270;
	}
	shr.u32 	%r372, %r371, 20;
	and.b32  	%r373, %r372, 2047;
	add.s32 	%r374, %r373, -1012;
	mov.b64 	%rd251, %fd270;
	shl.b64 	%rd252, %rd251, %r374;
	setp.eq.s64 	%p104, %rd252, -9223372036854775808;
	{ // callseq 24, 0
	.param .b64 param0;
	st.param.f64 	[param0], %fd270;
	.param .b64 retval0;
	call.uni (retval0), 
	__internal_accurate_pow, 
	(
	param0
	);
	ld.param.f64 	%fd271, [retval0];
	} // callseq 24
	neg.f64 	%fd273, %fd271;
	selp.f64 	%fd274, %fd273, %fd271, %p104;
	selp.f64 	%fd275, %fd274, %fd271, %p103;
	setp.eq.s32 	%p105, %r370, 0;
	selp.f64 	%fd713, 0d3FF0000000000000, %fd275, %p105;
	mov.b64 	%rd775, 1;
	bra.uni 	$L__BB0_144;
$L__BB0_143:
	setp.lt.s32 	%p106, %r34, 0;
	add.s32 	%r375, %r123, 1;
	cvt.rn.f64.s32 	%fd276, %r375;
	{
	.reg .b32 %temp; 
	mov.b64 	{%temp, %r376}, %fd276;
	}
	shr.u32 	%r377, %r376, 20;
	and.b32  	%r378, %r377, 2047;
	add.s32 	%r379, %r378, -1012;
	mov.b64 	%rd255, %fd276;
	shl.b64 	%rd256, %rd255, %r379;
	setp.eq.s64 	%p107, %rd256, -9223372036854775808;
	{ // callseq 25, 0
	.param .b64 param0;
	st.param.f64 	[param0], %fd276;
	.param .b64 retval0;
	call.uni (retval0), 
	__internal_accurate_pow, 
	(
	param0
	);
	ld.param.f64 	%fd277, [retval0];
	} // callseq 25
	neg.f64 	%fd279, %fd277;
	selp.f64 	%fd280, %fd279, %fd277, %p107;
	selp.f64 	%fd713, %fd280, %fd277, %p106;
	mov.b64 	%rd775, 0;
$L__BB0_144:
	shl.b64 	%rd258, %rd775, 3;
	add.s64 	%rd259, %rd29, %rd258;
	ld.global.u64 	%rd260, [%rd259];
	cvt.rzi.u64.f64 	%rd261, %fd713;
	and.b64  	%rd262, %rd260, %rd261;
	setp.ne.s64 	%p108, %rd262, 0;
	selp.u32 	%r380, 1, 0, %p108;
	add.s32 	%r124, %r880, %r380;
	add.s32 	%r381, %r123, 1;
	setp.lt.s32 	%p109, %r381, 63;
	@%p109 bra 	$L__BB0_146;
	setp.lt.s32 	%p110, %r34, 0;
	add.s32 	%r382, %r123, -62;
	cvt.rn.f64.u32 	%fd281, %r382;
	{
	.reg .b32 %temp; 
	mov.b64 	{%temp, %r383}, %fd281;
	}
	shr.u32 	%r384, %r383, 20;
	and.b32  	%r385, %r384, 2047;
	add.s32 	%r386, %r385, -1012;
	mov.b64 	%rd264, %fd281;
	shl.b64 	%rd265, %rd264, %r386;
	setp.eq.s64 	%p111, %rd265, -9223372036854775808;
	{ // callseq 26, 0
	.param .b64 param0;
	st.param.f64 	[param0], %fd281;
	.param .b64 retval0;
	call.uni (retval0), 
	__internal_accurate_pow, 
	(
	param0
	);
	ld.param.f64 	%fd282, [retval0];
	} // callseq 26
	neg.f64 	%fd284, %fd282;
	selp.f64 	%fd285, %fd284, %fd282, %p111;
	selp.f64 	%fd286, %fd285, %fd282, %p110;
	setp.eq.s32 	%p112, %r382, 0;
	selp.f64 	%fd714, 0d3FF0000000000000, %fd286, %p112;
	mov.b64 	%rd776, 1;
	bra.uni 	$L__BB0_147;
$L__BB0_146:
	setp.lt.s32 	%p113, %r34, 0;
	add.s32 	%r387, %r123, 2;
	cvt.rn.f64.s32 	%fd287, %r387;
	{
	.reg .b32 %temp; 
	mov.b64 	{%temp, %r388}, %fd287;
	}
	shr.u32 	%r389, %r388, 20;
	and.b32  	%r390, %r389, 2047;
	add.s32 	%r391, %r390, -1012;
	mov.b64 	%rd268, %fd287;
	shl.b64 	%rd269, %rd268, %r391;
	setp.eq.s64 	%p114, %rd269, -9223372036854775808;
	{ // callseq 27, 0
	.param .b64 param0;
	st.param.f64 	[param0], %fd287;
	.param .b64 retval0;
	call.uni (retval0), 
	__internal_accurate_pow, 
	(
	param0
	);
	ld.param.f64 	%fd288, [retval0];
	} // callseq 27
	neg.f64 	%fd290, %fd288;
	selp.f64 	%fd291, %fd290, %fd288, %p114;
	selp.f64 	%fd714, %fd291, %fd288, %p113;
	mov.b64 	%rd776, 0;
$L__BB0_147:
	shl.b64 	%rd271, %rd776, 3;
	add.s64 	%rd272, %rd29, %rd271;
	ld.global.u64 	%rd273, [%rd272];
	cvt.rzi.u64.f64 	%rd274, %fd714;
	and.b64  	%rd275, %rd273, %rd274;
	setp.ne.s64 	%p115, %rd275, 0;
	selp.u32 	%r392, 1, 0, %p115;
	add.s32 	%r880, %r124, %r392;
	add.s32 	%r868, %r868, 2;
$L__BB0_148:
	setp.eq.s32 	%p116, %r54, 0;
	@%p116 bra 	$L__BB0_153;
	add.s32 	%r130, %r868, %r105;
	setp.lt.s32 	%p117, %r130, 63;
	@%p117 bra 	$L__BB0_151;
	setp.lt.s32 	%p118, %r34, 0;
	add.s32 	%r393, %r130, -63;
	cvt.rn.f64.u32 	%fd292, %r393;
	{
	.reg .b32 %temp; 
	mov.b64 	{%temp, %r394}, %fd292;
	}
	shr.u32 	%r395, %r394, 20;
	and.b32  	%r396, %r395, 2047;
	add.s32 	%r397, %r396, -1012;
	mov.b64 	%rd277, %fd292;
	shl.b64 	%rd278, %rd277, %r397;
	setp.eq.s64 	%p119, %rd278, -9223372036854775808;
	{ // callseq 28, 0
	.param .b64 param0;
	st.param.f64 	[param0], %fd292;
	.param .b64 retval0;
	call.uni (retval0), 
	__internal_accurate_pow, 
	(
	param0
	);
	ld.param.f64 	%fd293, [retval0];
	} // callseq 28
	neg.f64 	%fd295, %fd293;
	selp.f64 	%fd296, %fd295, %fd293, %p119;
	selp.f64 	%fd297, %fd296, %fd293, %p118;
	setp.eq.s32 	%p120, %r393, 0;
	selp.f64 	%fd715, 0d3FF0000000000000, %fd297, %p120;
	mov.b64 	%rd777, 1;
	bra.uni 	$L__BB0_152;
$L__BB0_151:
	setp.lt.s32 	%p121, %r34, 0;
	add.s32 	%r398, %r130, 1;
	cvt.rn.f64.s32 	%fd298, %r398;
	{
	.reg .b32 %temp; 
	mov.b64 	{%temp, %r399}, %fd298;
	}
	shr.u32 	%r400, %r399, 20;
	and.b32  	%r401, %r400, 2047;
	add.s32 	%r402, %r401, -1012;
	mov.b64 	%rd281, %fd298;
	shl.b64 	%rd282, %rd281, %r402;
	setp.eq.s64 	%p122, %rd282, -9223372036854775808;
	{ // callseq 29, 0
	.param .b64 param0;
	st.param.f64 	[param0], %fd298;
	.param .b64 retval0;
	call.uni (retval0), 
	__internal_accurate_pow, 
	(
	param0
	);
	ld.param.f64 	%fd299, [retval0];
	} // callseq 29
	neg.f64 	%fd301, %fd299;
	selp.f64 	%fd302, %fd301, %fd299, %p122;
	selp.f64 	%fd715, %fd302, %fd299, %p121;
	mov.b64 	%rd777, 0;
$L__BB0_152:
	shl.b64 	%rd284, %rd777, 3;
	add.s64 	%rd285, %rd29, %rd284;
	ld.global.u64 	%rd286, [%rd285];
	cvt.rzi.u64.f64 	%rd287, %fd715;
	and.b64  	%rd288, %rd286, %rd287;
	setp.ne.s64 	%p123, %rd288, 0;
	selp.u32 	%r403, 1, 0, %p123;
	add.s32 	%r880, %r880, %r403;
$L__BB0_153:
	add.s32 	%r859, %r859, 1;
	setp.eq.s32 	%p124, %r859, %r212;
	mov.b32 	%r893, 0;
	@%p124 bra 	$L__BB0_217;
	bra.uni 	$L__BB0_124;
$L__BB0_154:
	setp.lt.s32 	%p243, %r212, 1;
	mov.b32 	%r893, 0;
	mov.u32 	%r880, %r893;
	@%p243 bra 	$L__BB0_217;
	mov.b32 	%r880, 0;
	mov.u32 	%r893, %r880;
	mov.u32 	%r873, %r880;
$L__BB0_156:
	setp.lt.s32 	%p244, %r213, 2;
	@%p244 bra 	$L__BB0_175;
	setp.lt.u32 	%p245, %r36, 3;
	mul.lo.s32 	%r137, %r873, %r213;
	mov.b32 	%r879, 0;
	@%p245 bra 	$L__BB0_161;
	mov.b32 	%r882, 0;
$L__BB0_159:
	.pragma "nounroll";
	add.s32 	%r154, %r882, %r137;
	setp.gt.s32 	%p246, %r154, 62;
	@%p246 bra 	$L__BB0_180;
	setp.lt.s32 	%p249, %r34, 0;
	add.s32 	%r593, %r154, 1;
	cvt.rn.f64.s32 	%fd469, %r593;
	{
	.reg .b32 %temp; 
	mov.b64 	{%temp, %r594}, %fd469;
	}
	shr.u32 	%r595, %r594, 20;
	and.b32  	%r596, %r595, 2047;
	add.s32 	%r597, %r596, -1012;
	mov.b64 	%rd476, %fd469;
	shl.b64 	%rd477, %rd476, %r597;
	setp.eq.s64 	%p250, %rd477, -9223372036854775808;
	{ // callseq 59, 0
	.param .b64 param0;
	st.param.f64 	[param0], %fd469;
	.param .b64 retval0;
	call.uni (retval0), 
	__internal_accurate_pow, 
	(
	param0
	);
	ld.param.f64 	%fd470, [retval0];
	} // callseq 59
	neg.f64 	%fd472, %fd470;
	selp.f64 	%fd473, %fd472, %fd470, %p250;
	selp.f64 	%fd719, %fd473, %fd470, %p249;
	mov.b64 	%rd781, 0;
	bra.uni 	$L__BB0_181;
$L__BB0_161:
	setp.eq.s32 	%p273, %r37, 0;
	@%p273 bra 	$L__BB0_175;
	setp.eq.s32 	%p274, %r38, 0;
	@%p274 bra 	$L__BB0_170;
	add.s32 	%r141, %r879, %r137;
	setp.lt.s32 	%p275, %r141, 63;
	@%p275 bra 	$L__BB0_165;
	setp.lt.s32 	%p276, %r34, 0;
	add.s32 	%r635, %r141, -63;
	cvt.rn.f64.u32 	%fd506, %r635;
	{
	.reg .b32 %temp; 
	mov.b64 	{%temp, %r636}, %fd506;
	}
	shr.u32 	%r637, %r636, 20;
	and.b32  	%r638, %r637, 2047;
	add.s32 	%r639, %r638, -1012;
	mov.b64 	%rd524, %fd506;
	shl.b64 	%rd525, %rd524, %r639;
	setp.eq.s64 	%p277, %rd525, -9223372036854775808;
	{ // callseq 66, 0
	.param .b64 param0;
	st.param.f64 	[param0], %fd506;
	.param .b64 retval0;
	call.uni (retval0), 
	__internal_accurate_pow, 
	(
	param0
	);
	ld.param.f64 	%fd507, [retval0];
	} // callseq 66
	neg.f64 	%fd509, %fd507;
	selp.f64 	%fd510, %fd509, %fd507, %p277;
	selp.f64 	%fd511, %fd510, %fd507, %p276;
	setp.eq.s32 	%p278, %r635, 0;
	selp.f64 	%fd716, 0d3FF0000000000000, %fd511, %p278;
	mov.b64 	%rd778, 1;
	bra.uni 	$L__BB0_166;
$L__BB0_165:
	setp.lt.s32 	%p279, %r34, 0;
	add.s32 	%r640, %r141, 1;
	cvt.rn.f64.s32 	%fd512, %r640;
	{
	.reg .b32 %temp; 
	mov.b64 	{%temp, %r641}, %fd512;
	}
	shr.u32 	%r642, %r641, 20;
	and.b32  	%r643, %r642, 2047;
	add.s32 	%r644, %r643, -1012;
	mov.b64 	%rd528, %fd512;
	shl.b64 	%rd529, %rd528, %r644;
	setp.eq.s64 	%p280, %rd529, -9223372036854775808;
	{ // callseq 67, 0
	.param .b64 param0;
	st.param.f64 	[param0], %fd512;
	.param .b64 retval0;
	call.uni (retval0), 
	__internal_accurate_pow, 
	(
	param0
	);
	ld.param.f64 	%fd513, [retval0];
	} // callseq 67
	neg.f64 	%fd515, %fd513;
	selp.f64 	%fd516, %fd515, %fd513, %p280;
	selp.f64 	%fd716, %fd516, %fd513, %p279;
	mov.b64 	%rd778, 0;
$L__BB0_166:
	shl.b64 	%rd531, %rd778, 3;
	add.s64 	%rd532, %rd29, %rd531;
	ld.global.u64 	%rd533, [%rd532];
	cvt.rzi.u64.f64 	%rd534, %fd716;
	and.b64  	%rd535, %rd533, %rd534;
	setp.ne.s64 	%p281, %rd535, 0;
	selp.u32 	%r645, 1, 0, %p281;
	add.s32 	%r142, %r880, %r645;
	add.s32 	%r646, %r141, 1;
	setp.lt.s32 	%p282, %r646, 63;
	@%p282 bra 	$L__BB0_168;
	setp.lt.s32 	%p283, %r34, 0;
	add.s32 	%r647, %r141, -62;
	cvt.rn.f64.u32 	%fd517, %r647;
	{
	.reg .b32 %temp; 
	mov.b64 	{%temp, %r648}, %fd517;
	}
	shr.u32 	%r649, %r648, 20;
	and.b32  	%r650, %r649, 2047;
	add.s32 	%r651, %r650, -1012;
	mov.b64 	%rd537, %fd517;
	shl.b64 	%rd538, %rd537, %r651;
	setp.eq.s64 	%p284, %rd538, -9223372036854775808;
	{ // callseq 68, 0
	.param .b64 param0;
	st.param.f64 	[param0], %fd517;
	.param .b64 retval0;
	call.uni (retval0), 
	__internal_accurate_pow, 
	(
	param0
	);
	ld.param.f64 	%fd518, [retval0];
	} // callseq 68
	neg.f64 	%fd520, %fd518;
	selp.f64 	%fd521, %fd520, %fd518, %p284;
	selp.f64 	%fd522, %fd521, %fd518, %p283;
	setp.eq.s32 	%p285, %r647, 0;
	selp.f64 	%fd717, 0d3FF0000000000000, %fd522, %p285;
	mov.b64 	%rd779, 1;
	bra.uni 	$L__BB0_169;
$L__BB0_168:
	setp.lt.s32 	%p286, %r34, 0;
	add.s32 	%r652, %r141, 2;
	cvt.rn.f64.s32 	%fd523, %r652;
	{
	.reg .b32 %temp; 
	mov.b64 	{%temp, %r653}, %fd523;
	}
	shr.u32 	%r654, %r653, 20;
	and.b32  	%r655, %r654, 2047;
	add.s32 	%r656, %r655, -1012;
	mov.b64 	%rd541, %fd523;
	shl.b64 	%rd542, %rd541, %r656;
	setp.eq.s64 	%p287, %rd542, -9223372036854775808;
	{ // callseq 69, 0
	.param .b64 param0;
	st.param.f64 	[param0], %fd523;
	.param .b64 retval0;
	call.uni (retval0), 
	__internal_accurate_pow, 
	(
	param0
	);
	ld.param.f64 	%fd524, [retval0];
	} // callseq 69
	neg.f64 	%fd526, %fd524;
	selp.f64 	%fd527, %fd526, %fd524, %p287;
	selp.f64 	%fd717, %fd527, %fd524, %p286;
	mov.b64 	%rd779, 0;
$L__BB0_169:
	shl.b64 	%rd544, %rd779, 3;
	add.s64 	%rd545, %rd29, %rd544;
	ld.global.u64 	%rd546, [%rd545];
	cvt.rzi.u64.f64 	%rd547, %fd717;
	and.b64  	%rd548, %rd546, %rd547;
	setp.ne.s64 	%p288, %rd548, 0;
	selp.u32 	%r657, 1, 0, %p288;
	add.s32 	%r880, %r142, %r657;
	add.s32 	%r879, %r879, 2;
$L__BB0_170:
	setp.eq.s32 	%p289, %r54, 0;
	@%p289 bra 	$L__BB0_175;
	add.s32 	%r148, %r879, %r137;
	setp.lt.s32 	%p290, %r148, 63;
	@%p290 bra 	$L__BB0_173;
	setp.lt.s32 	%p291, %r34, 0;
	add.s32 	%r658, %r148, -63;
	cvt.rn.f64.u32 	%fd528, %r658;
	{
	.reg .b32 %temp; 
	mov.b64 	{%temp, %r659}, %fd528;
	}
	shr.u32 	%r660, %r659, 20;
	and.b32  	%r661, %r660, 2047;
	add.s32 	%r662, %r661, -1012;
	mov.b64 	%rd550, %fd528;
	shl.b64 	%rd551, %rd550, %r662;
	setp.eq.s64 	%p292, %rd551, -9223372036854775808;
	{ // callseq 70, 0
	.param .b64 param0;
	st.param.f64 	[param0], %fd528;
	.param .b64 retval0;
	call.uni (retval0), 
	__internal_accurate_pow, 
	(
	param0
	);
	ld.param.f64 	%fd529, [retval0];
	} // callseq 70
	neg.f64 	%fd531, %fd529;
	selp.f64 	%fd532, %fd531, %fd529, %p292;
	selp.f64 	%fd533, %fd532, %fd529, %p291;
	setp.eq.s32 	%p293, %r658, 0;
	selp.f64 	%fd718, 0d3FF0000000000000, %fd533, %p293;
	mov.b64 	%rd780, 1;
	bra.uni 	$L__BB0_174;
$L__BB0_173:
	setp.lt.s32 	%p294, %r34, 0;
	add.s32 	%r663, %r148, 1;
	cvt.rn.f64.s32 	%fd534, %r663;
	{
	.reg .b32 %temp; 
	mov.b64 	{%temp, %r664}, %fd534;
	}
	shr.u32 	%r665, %r664, 20;
	and.b32  	%r666, %r665, 2047;
	add.s32 	%r667, %r666, -1012;
	mov.b64 	%rd554, %fd534;
	shl.b64 	%rd555, %rd554, %r667;
	setp.eq.s64 	%p295, %rd555, -9223372036854775808;
	{ // callseq 71, 0
	.param .b64 param0;
	st.param.f64 	[param0], %fd534;
	.param .b64 retval0;
	call.uni (retval0), 
	__internal_accurate_pow, 
	(
	param0
	);
	ld.param.f64 	%fd535, [retval0];
	} // callseq 71
	neg.f64 	%fd537, %fd535;
	selp.f64 	%fd538, %fd537, %fd535, %p295;
	selp.f64 	%fd718, %fd538, %fd535, %p294;
	mov.b64 	%rd780, 0;
$L__BB0_174:
	shl.b64 	%rd557, %rd780, 3;
	add.s64 	%rd558, %rd29, %rd557;
	ld.global.u64 	%rd559, [%rd558];
	cvt.rzi.u64.f64 	%rd560, %fd718;
	and.b64  	%rd561, %rd559, %rd560;
	setp.ne.s64 	%p296, %rd561, 0;
	selp.u32 	%r668, 1, 0, %p296;
	add.s32 	%r880, %r880, %r668;
$L__BB0_175:
	setp.lt.s32 	%p297, %r213, 1;
	@%p297 bra 	$L__BB0_216;
	setp.gt.u32 	%p298, %r44, -4;
	mul.lo.s32 	%r151, %r873, %r213;
	mov.u32 	%r888, %r32;
	@%p298 bra 	$L__BB0_202;
	mov.b32 	%r885, 0;
	mov.u32 	%r888, %r32;
$L__BB0_178:
	.pragma "nounroll";
	add.s32 	%r163, %r888, %r151;
	setp.gt.s32 	%p299, %r163, 62;
	@%p299 bra 	$L__BB0_191;
	setp.lt.s32 	%p303, %r34, 0;
	add.s32 	%r676, %r163, 1;
	cvt.rn.f64.s32 	%fd545, %r676;
	{
	.reg .b32 %temp; 
	mov.b64 	{%temp, %r677}, %fd545;
	}
	shr.u32 	%r678, %r677, 20;
	and.b32  	%r679, %r678, 2047;
	add.s32 	%r680, %r679, -1012;
	mov.b64 	%rd567, %fd545;
	shl.b64 	%rd568, %rd567, %r680;
	setp.eq.s64 	%p304, %rd568, -9223372036854775808;
	{ // callseq 73, 0
	.param .b64 param0;
	st.param.f64 	[param0], %fd545;
	.param .b64 retval0;
	call.uni (retval0), 
	__internal_accurate_pow, 
	(
	param0
	);
	ld.param.f64 	%fd546, [retval0];
	} // callseq 73
	neg.f64 	%fd548, %fd546;
	selp.f64 	%fd549, %fd548, %fd546, %p304;
	selp.f64 	%fd723, %fd549, %fd546, %p303;
	mov.b64 	%rd785, 0;
	bra.uni 	$L__BB0_192;
$L__BB0_180:
	setp.lt.s32 	%p247, %r34, 0;
	add.s32 	%r588, %r154, -63;
	cvt.rn.f64.u32 	%fd464, %r588;
	{
	.reg .b32 %temp; 
	mov.b64 	{%temp, %r589}, %fd464;
	}
	shr.u32 	%r590, %r589, 20;
	and.b32  	%r591, %r590, 2047;
	add.s32 	%r592, %r591, -1012;
	mov.b64 	%rd472, %fd464;
	shl.b64 	%rd473, %rd472, %r592;
	setp.eq.s64 	%p248, %rd473, -9223372036854775808;
	{ // callseq 58, 0
	.param .b64 param0;
	st.param.f64 	[param0], %fd464;
	.param .b64 retval0;
	call.uni (retval0), 
	__internal_accurate_pow, 
	(
	param0
	);
	ld.param.f64 	%fd465, [retval0];
	} // callseq 58
	neg.f64 	%fd467, %fd465;
	selp.f64 	%fd468, %fd467, %fd465, %p248;
	selp.f64 	%fd719, %fd468, %fd465, %p247;
	mov.b64 	%rd781, 1;
$L__BB0_181:
	shl.b64 	%rd479, %rd781, 3;
	add.s64 	%rd480, %rd29, %rd479;
	ld.global.u64 	%rd481, [%rd480];
	cvt.rzi.u64.f64 	%rd482, %fd719;
	and.b64  	%rd483, %rd481, %rd482;
	setp.ne.s64 	%p251, %rd483, 0;
	selp.u32 	%r598, 1, 0, %p251;
	add.s32 	%r155, %r880, %r598;
	setp.lt.s32 	%p252, %r154, 62;
	@%p252 bra 	$L__BB0_183;
	setp.lt.s32 	%p253, %r34, 0;
	add.s32 	%r599, %r154, -62;
	cvt.rn.f64.u32 	%fd474, %r599;
	{
	.reg .b32 %temp; 
	mov.b64 	{%temp, %r600}, %fd474;
	}
	shr.u32 	%r601, %r600, 20;
	and.b32  	%r602, %r601, 2047;
	add.s32 	%r603, %r602, -1012;
	mov.b64 	%rd485, %fd474;
	shl.b64 	%rd486, %rd485, %r603;
	setp.eq.s64 	%p254, %rd486, -9223372036854775808;
	{ // callseq 60, 0
	.param .b64 param0;
	st.param.f64 	[param0], %fd474;
	.param .b64 retval0;
	call.uni (retval0), 
	__internal_accurate_pow, 
	(
	param0
	);
	ld.param.f64 	%fd475, [retval0];
	} // callseq 60
	neg.f64 	%fd477, %fd475;
	selp.f64 	%fd478, %fd477, %fd475, %p254;
	selp.f64 	%fd479, %fd478, %fd475, %p253;
	setp.eq.s32 	%p255, %r599, 0;
	selp.f64 	%fd720, 0d3FF0000000000000, %fd479, %p255;
	mov.b64 	%rd782, 1;
	bra.uni 	$L__BB0_184;
$L__BB0_183:
	setp.lt.s32 	%p256, %r34, 0;
	add.s32 	%r604, %r154, 2;
	cvt.rn.f64.s32 	%fd480, %r604;
	{
	.reg .b32 %temp; 
	mov.b64 	{%temp, %r605}, %fd480;
	}
	shr.u32 	%r606, %r605, 20;
	and.b32  	%r607, %r606, 2047;
	add.s32 	%r608, %r607, -1012;
	mov.b64 	%rd489, %fd480;
	shl.b64 	%rd490, %rd489, %r608;
	setp.eq.s64 	%p257, %rd490, -9223372036854775808;
	{ // callseq 61, 0
	.param .b64 param0;
	st.param.f64 	[param0], %fd480;
	.param .b64 retval0;
	call.uni (retval0), 
	__internal_accurate_pow, 
	(
	param0
	);
	ld.param.f64 	%fd481, [retval0];
	} // callseq 61
	neg.f64 	%fd483, %fd481;
	selp.f64 	%fd484, %fd483, %fd481, %p257;
	selp.f64 	%fd720, %fd484, %fd481, %p256;
	mov.b64 	%rd782, 0;
$L__BB0_184:
	shl.b64 	%rd492, %rd782, 3;
	add.s64 	%rd493, %rd29, %rd492;
	ld.global.u64 	%rd494, [%rd493];
	cvt.rzi.u64.f64 	%rd495, %fd720;
	and.b64  	%rd496, %rd494, %rd495;
	setp.ne.s64 	%p258, %rd496, 0;
	selp.u32 	%r609, 1, 0, %p258;
	add.s32 	%r156, %r155, %r609;
	add.s32 	%r610, %r154, 2;
	setp.lt.s32 	%p259, %r610, 63;
	@%p259 bra 	$L__BB0_186;
	setp.lt.s32 	%p260, %r34, 0;
	add.s32 	%r611, %r154, -61;
	cvt.rn.f64.u32 	%fd485, %r611;
	{
	.reg .b32 %temp; 
	mov.b64 	{%temp, %r612}, %fd485;
	}
	shr.u32 	%r613, %r612, 20;
	and.b32  	%r614, %r613, 2047;
	add.s32 	%r615, %r614, -1012;
	mov.b64 	%rd498, %fd485;
	shl.b64 	%rd499, %rd498, %r615;
	setp.eq.s64 	%p261, %rd499, -9223372036854775808;
	{ // callseq 62, 0
	.param .b64 param0;
	st.param.f64 	[param0], %fd485;
	.param .b64 retval0;
	call.uni (retval0), 
	__internal_accurate_pow, 
	(
	param0
	);
	ld.param.f64 	%fd486, [retval0];
	} // callseq 62
	neg.f64 	%fd488, %fd486;
	selp.f64 	%fd489, %fd488, %fd486, %p261;
	selp.f64 	%fd721, %fd489, %fd486, %p260;
	mov.b64 	%rd783, 1;
	bra.uni 	$L__BB0_187;
$L__BB0_186:
	setp.lt.s32 	%p262, %r34, 0;
	add.s32 	%r616, %r154, 3;
	cvt.rn.f64.s32 	%fd490, %r616;
	{
	.reg .b32 %temp; 
	mov.b64 	{%temp, %r617}, %fd490;
	}
	shr.u32 	%r618, %r617, 20;
	and.b32  	%r619, %r618, 2047;
	add.s32 	%r620, %r619, -1012;
	mov.b64 	%rd502, %fd490;
	shl.b64 	%rd503, %rd502, %r620;
	setp.eq.s64 	%p263, %rd503, -9223372036854775808;
	{ // callseq 63, 0
	.param .b64 param0;
	st.param.f64 	[param0], %fd490;
	.param .b64 retval0;
	call.uni (retval0), 
	__internal_accurate_pow, 
	(
	param0
	);
	ld.param.f64 	%fd491, [retval0];
	} // callseq 63
	neg.f64 	%fd493, %fd491;
	selp.f64 	%fd494, %fd493, %fd491, %p263;
	selp.f64 	%fd721, %fd494, %fd491, %p262;
	mov.b64 	%rd783, 0;
$L__BB0_187:
	shl.b64 	%rd505, %rd783, 3;
	add.s64 	%rd506, %rd29, %rd505;
	ld.global.u64 	%rd507, [%rd506];
	cvt.rzi.u64.f64 	%rd508, %fd721;
	and.b64  	%rd509, %rd507, %rd508;
	setp.ne.s64 	%p264, %rd509, 0;
	selp.u32 	%r621, 1, 0, %p264;
	add.s32 	%r157, %r156, %r621;
	add.s32 	%r622, %r154, 3;
	setp.lt.s32 	%p265, %r622, 63;
	@%p265 bra 	$L__BB0_189;
	setp.lt.s32 	%p266, %r34, 0;
	add.s32 	%r623, %r154, -60;
	cvt.rn.f64.u32 	%fd495, %r623;
	{
	.reg .b32 %temp; 
	mov.b64 	{%temp, %r624}, %fd495;
	}
	shr.u32 	%r625, %r624, 20;
	and.b32  	%r626, %r625, 2047;
	add.s32 	%r627, %r626, -1012;
	mov.b64 	%rd511, %fd495;
	shl.b64 	%rd512, %rd511, %r627;
	setp.eq.s64 	%p267, %rd512, -9223372036854775808;
	{ // callseq 64, 0
	.param .b64 param0;
	st.param.f64 	[param0], %fd495;
	.param .b64 retval0;
	call.uni (retval0), 
	__internal_accurate_pow, 
	(
	param0
	);
	ld.param.f64 	%fd496, [retval0];
	} // callseq 64
	neg.f64 	%fd498, %fd496;
	selp.f64 	%fd499, %fd498, %fd496, %p267;
	selp.f64 	%fd500, %fd499, %fd496, %p266;
	setp.eq.s32 	%p268, %r623, 0;
	selp.f64 	%fd722, 0d3FF0000000000000, %fd500, %p268;
	mov.b64 	%rd784, 1;
	bra.uni 	$L__BB0_190;
$L__BB0_189:
	setp.lt.s32 	%p269, %r34, 0;
	add.s32 	%r628, %r154, 4;
	cvt.rn.f64.s32 	%fd501, %r628;
	{
	.reg .b32 %temp; 
	mov.b64 	{%temp, %r629}, %fd501;
	}
	shr.u32 	%r630, %r629, 20;
	and.b32  	%r631, %r630, 2047;
	add.s32 	%r632, %r631, -1012;
	mov.b64 	%rd515, %fd501;
	shl.b64 	%rd516, %rd515, %r632;
	setp.eq.s64 	%p270, %rd516, -9223372036854775808;
	{ // callseq 65, 0
	.param .b64 param0;
	st.param.f64 	[param0], %fd501;
	.param .b64 retval0;
	call.uni (retval0), 
	__internal_accurate_pow, 
	(
	param0
	);
	ld.param.f64 	%fd502, [retval0];
	} // callseq 65
	neg.f64 	%fd504, %fd502;
	selp.f64 	%fd505, %fd504, %fd502, %p270;
	selp.f64 	%fd722, %fd505, %fd502, %p269;
	mov.b64 	%rd784, 0;
$L__BB0_190:
	shl.b64 	%rd518, %rd784, 3;
	add.s64 	%rd519, %rd29, %rd518;
	ld.global.u64 	%rd520, [%rd519];
	cvt.rzi.u64.f64 	%rd521, %fd722;
	and.b64  	%rd522, %rd520, %rd521;
	setp.ne.s64 	%p271, %rd522, 0;
	selp.u32 	%r633, 1, 0, %p271;
	add.s32 	%r880, %r157, %r633;
	add.s32 	%r882, %r882, 4;
	setp.eq.s32 	%p272, %r882, %r42;
	mov.u32 	%r879, %r42;
	@%p272 bra 	$L__BB0_161;
	bra.uni 	$L__BB0_159;
$L__BB0_191:
	setp.lt.s32 	%p300, %r34, 0;
	add.s32 	%r671, %r163, -63;
	cvt.rn.f64.u32 	%fd539, %r671;
	{
	.reg .b32 %temp; 
	mov.b64 	{%temp, %r672}, %fd539;
	}
	shr.u32 	%r673, %r672, 20;
	and.b32  	%r674, %r673, 2047;
	add.s32 	%r675, %r674, -1012;
	mov.b64 	%rd563, %fd539;
	shl.b64 	%rd564, %rd563, %r675;
	setp.eq.s64 	%p301, %rd564, -9223372036854775808;
	{ // callseq 72, 0
	.param .b64 param0;
	st.param.f64 	[param0], %fd539;
	.param .b64 retval0;
	call.uni (retval0), 
	__internal_accurate_pow, 
	(
	param0
	);
	ld.param.f64 	%fd540, [retval0];
	} // callseq 72
	neg.f64 	%fd542, %fd540;
	selp.f64 	%fd543, %fd542, %fd540, %p301;
	selp.f64 	%fd544, %fd543, %fd540, %p300;
	setp.eq.s32 	%p302, %r671, 0;
	selp.f64 	%fd723, 0d3FF0000000000000, %fd544, %p302;
	mov.b64 	%rd785, 1;
$L__BB0_192:
	shl.b64 	%rd570, %rd785, 3;
	add.s64 	%rd571, %rd29, %rd570;
	ld.global.u64 	%rd572, [%rd571];
	cvt.rzi.u64.f64 	%rd573, %fd723;
	and.b64  	%rd574, %rd572, %rd573;
	setp.ne.s64 	%p305, %rd574, 0;
	selp.u32 	%r681, 1, 0, %p305;
	add.s32 	%r164, %r893, %r681;
	add.s32 	%r682, %r163, 1;
	setp.lt.s32 	%p306, %r682, 63;
	@%p306 bra 	$L__BB0_194;
	setp.lt.s32 	%p307, %r34, 0;
	add.s32 	%r683, %r163, -62;
	cvt.rn.f64.u32 	%fd550, %r683;
	{
	.reg .b32 %temp; 
	mov.b64 	{%temp, %r684}, %fd550;
	}
	shr.u32 	%r685, %r684, 20;
	and.b32  	%r686, %r685, 2047;
	add.s32 	%r687, %r686, -1012;
	mov.b64 	%rd576, %fd550;
	shl.b64 	%rd577, %rd576, %r687;
	setp.eq.s64 	%p308, %rd577, -9223372036854775808;
	{ // callseq 74, 0
	.param .b64 param0;
	st.param.f64 	[param0], %fd550;
	.param .b64 retval0;
	call.uni (retval0), 
	__internal_accurate_pow, 
	(
	param0
	);
	ld.param.f64 	%fd551, [retval0];
	} // callseq 74
	neg.f64 	%fd553, %fd551;
	selp.f64 	%fd554, %fd553, %fd551, %p308;
	selp.f64 	%fd555, %fd554, %fd551, %p307;
	setp.eq.s32 	%p309, %r683, 0;
	selp.f64 	%fd724, 0d3FF0000000000000, %fd555, %p309;
	mov.b64 	%rd786, 1;
	bra.uni 	$L__BB0_195;
$L__BB0_194:
	setp.lt.s32 	%p310, %r34, 0;
	add.s32 	%r688, %r163, 2;
	cvt.rn.f64.s32 	%fd556, %r688;
	{
	.reg .b32 %temp; 
	mov.b64 	{%temp, %r689}, %fd556;
	}
	shr.u32 	%r690, %r689, 20;
	and.b32  	%r691, %r690, 2047;
	add.s32 	%r692, %r691, -1012;
	mov.b64 	%rd580, %fd556;
	shl.b64 	%rd581, %rd580, %r692;
	setp.eq.s64 	%p311, %rd581, -9223372036854775808;
	{ // callseq 75, 0
	.param .b64 param0;
	st.param.f64 	[param0], %fd556;
	.param .b64 retval0;
	call.uni (retval0), 
	__internal_accurate_pow, 
	(
	param0
	);
	ld.param.f64 	%fd557, [retval0];
	} // callseq 75
	neg.f64 	%fd559, %fd557;
	selp.f64 	%fd560, %fd559, %fd557, %p311;
	selp.f64 	%fd724, %fd560, %fd557, %p310;
	mov.b64 	%rd786, 0;
$L__BB0_195:
	shl.b64 	%rd583, %rd786, 3;
	add.s64 	%rd584, %rd29, %rd583;
	ld.global.u64 	%rd585, [%rd584];
	cvt.rzi.u64.f64 	%rd586, %fd724;
	and.b64  	%rd587, %rd585, %rd586;
	setp.ne.s64 	%p312, %rd587, 0;
	selp.u32 	%r693, 1, 0, %p312;
	add.s32 	%r165, %r164, %r693;
	add.s32 	%r694, %r163, 2;
	setp.lt.s32 	%p313, %r694, 63;
	@%p313 bra 	$L__BB0_197;
	setp.lt.s32 	%p314, %r34, 0;
	add.s32 	%r695, %r163, -61;
	cvt.rn.f64.u32 	%fd561, %r695;
	{
	.reg .b32 %temp; 
	mov.b64 	{%temp, %r696}, %fd561;
	}
	shr.u32 	%r697, %r696, 20;
	and.b32  	%r698, %r697, 2047;
	add.s32 	%r699, %r698, -1012;
	mov.b64 	%rd589, %fd561;
	shl.b64 	%rd590, %rd589, %r699;
	setp.eq.s64 	%p315, %rd590, -9223372036854775808;
	{ // callseq 76, 0
	.param .b64 param0;
	st.param.f64 	[param0], %fd561;
	.param .b64 retval0;
	call.uni (retval0), 
	__internal_accurate_pow, 
	(
	param0
	);
	ld.param.f64 	%fd562, [retval0];
	} // callseq 76
	neg.f64 	%fd564, %fd562;
	selp.f64 	%fd565, %fd564, %fd562, %p315;
	selp.f64 	%fd566, %fd565, %fd562, %p314;
	setp.eq.s32 	%p316, %r695, 0;
	selp.f64 	%fd725, 0d3FF0000000000000, %fd566, %p316;
	mov.b64 	%rd787, 1;
	bra.uni 	$L__BB0_198;
$L__BB0_197:
	setp.lt.s32 	%p317, %r34, 0;
	add.s32 	%r700, %r163, 3;
	cvt.rn.f64.s32 	%fd567, %r700;
	{
	.reg .b32 %temp; 
	mov.b64 	{%temp, %r701}, %fd567;
	}
	shr.u32 	%r702, %r701, 20;
	and.b32  	%r703, %r702, 2047;
	add.s32 	%r704, %r703, -1012;
	mov.b64 	%rd593, %fd567;
	shl.b64 	%rd594, %rd593, %r704;
	setp.eq.s64 	%p318, %rd594, -9223372036854775808;
	{ // callseq 77, 0
	.param .b64 param0;
	st.param.f64 	[param0], %fd567;
	.param .b64 retval0;
	call.uni (retval0), 
	__internal_accurate_pow, 
	(
	param0
	);
	ld.param.f64 	%fd568, [retval0];
	} // callseq 77
	neg.f64 	%fd570, %fd568;
	selp.f64 	%fd571, %fd570, %fd568, %p318;
	selp.f64 	%fd725, %fd571, %fd568, %p317;
	mov.b64 	%rd787, 0;
$L__BB0_198:
	shl.b64 	%rd596, %rd787, 3;
	add.s64 	%rd597, %rd29, %rd596;
	ld.global.u64 	%rd598, [%rd597];
	cvt.rzi.u64.f64 	%rd599, %fd725;
	and.b64  	%rd600, %rd598, %rd599;
	setp.ne.s64 	%p319, %rd600, 0;
	selp.u32 	%r705, 1, 0, %p319;
	add.s32 	%r166, %r165, %r705;
	add.s32 	%r706, %r163, 3;
	setp.lt.s32 	%p320, %r706, 63;
	@%p320 bra 	$L__BB0_200;
	setp.lt.s32 	%p321, %r34, 0;
	add.s32 	%r707, %r163, -60;
	cvt.rn.f64.u32 	%fd572, %r707;
	{
	.reg .b32 %temp; 
	mov.b64 	{%temp, %r708}, %fd572;
	}
	shr.u32 	%r709, %r708, 20;
	and.b32  	%r710, %r709, 2047;
	add.s32 	%r711, %r710, -1012;
	mov.b64 	%rd602, %fd572;
	shl.b64 	%rd603, %rd602, %r711;
	setp.eq.s64 	%p322, %rd603, -9223372036854775808;
	{ // callseq 78, 0
	.param .b64 param0;
	st.param.f64 	[param0], %fd572;
	.param .b64 retval0;
	call.uni (retval0), 
	__internal_accurate_pow, 
	(
	param0
	);
	ld.param.f64 	%fd573, [retval0];
	} // callseq 78
	neg.f64 	%fd575, %fd573;
	selp.f64 	%fd576, %fd575, %fd573, %p322;
	selp.f64 	%fd577, %fd576, %fd573, %p321;
	setp.eq.s32 	%p323, %r707, 0;
	selp.f64 	%fd726, 0d3FF0000000000000, %fd577, %p323;
	mov.b64 	%rd788, 1;
	bra.uni 	$L__BB0_201;
$L__BB0_200:
	setp.lt.s32 	%p324, %r34, 0;
	add.s32 	%r712, %r163, 4;
	cvt.rn.f64.s32 	%fd578, %r712;
	{
	.reg .b32 %temp; 
	mov.b64 	{%temp, %r713}, %fd578;
	}
	shr.u32 	%r714, %r713, 20;
	and.b32  	%r715, %r714, 2047;
	add.s32 	%r716, %r715, -1012;
	mov.b64 	%rd606, %fd578;
	shl.b64 	%rd607, %rd606, %r716;
	setp.eq.s64 	%p325, %rd607, -9223372036854775808;
	{ // callseq 79, 0
	.param .b64 param0;
	st.param.f64 	[param0], %fd578;
	.param .b64 retval0;
	call.uni (retval0), 
	__internal_accurate_pow, 
	(
	param0
	);
	ld.param.f64 	%fd579, [retval0];
	} // callseq 79
	neg.f64 	%fd581, %fd579;
	selp.f64 	%fd582, %fd581, %fd579, %p325;
	selp.f64 	%fd726, %fd582, %fd579, %p324;
	mov.b64 	%rd788, 0;
$L__BB0_201:
	shl.b64 	%rd609, %rd788, 3;
	add.s64 	%rd610, %rd29, %rd609;
	ld.global.u64 	%rd611, [%rd610];
	cvt.rzi.u64.f64 	%rd612, %fd726;
	and.b64  	%rd613, %rd611, %rd612;
	setp.ne.s64 	%p326, %rd613, 0;
	selp.u32 	%r717, 1, 0, %p326;
	add.s32 	%r893, %r166, %r717;
	add.s32 	%r888, %r888, 4;
	add.s32 	%r885, %r885, 4;
	setp.ne.s32 	%p327, %r885, %r45;
	@%p327 bra 	$L__BB0_178;
$L__BB0_202:
	setp.eq.s32 	%p328, %r39, 0;
	@%p328 bra 	$L__BB0_216;
	setp.eq.s32 	%p329, %r39, 1;
	@%p329 bra 	$L__BB0_211;
	add.s32 	%r173, %r888, %r151;
	setp.lt.s32 	%p330, %r173, 63;
	@%p330 bra 	$L__BB0_206;
	setp.lt.s32 	%p331, %r34, 0;
	add.s32 	%r719, %r173, -63;
	cvt.rn.f64.u32 	%fd583, %r719;
	{
	.reg .b32 %temp; 
	mov.b64 	{%temp, %r720}, %fd583;
	}
	shr.u32 	%r721, %r720, 20;
	and.b32  	%r722, %r721, 2047;
	add.s32 	%r723, %r722, -1012;
	mov.b64 	%rd615, %fd583;
	shl.b64 	%rd616, %rd615, %r723;
	setp.eq.s64 	%p332, %rd616, -9223372036854775808;
	{ // callseq 80, 0
	.param .b64 param0;
	st.param.f64 	[param0], %fd583;
	.param .b64 retval0;
	call.uni (retval0), 
	__internal_accurate_pow, 
	(
	param0
	);
	ld.param.f64 	%fd584, [retval0];
	} // callseq 80
	neg.f64 	%fd586, %fd584;
	selp.f64 	%fd587, %fd586, %fd584, %p332;
	selp.f64 	%fd588, %fd587, %fd584, %p331;
	setp.eq.s32 	%p333, %r719, 0;
	selp.f64 	%fd727, 0d3FF0000000000000, %fd588, %p333;
	mov.b64 	%rd789, 1;
	bra.uni 	$L__BB0_207;
$L__BB0_206:
	setp.lt.s32 	%p334, %r34, 0;
	add.s32 	%r724, %r173, 1;
	cvt.rn.f64.s32 	%fd589, %r724;
	{
	.reg .b32 %temp; 
	mov.b64 	{%temp, %r725}, %fd589;
	}
	shr.u32 	%r726, %r725, 20;
	and.b32  	%r727, %r726, 2047;
	add.s32 	%r728, %r727, -1012;
	mov.b64 	%rd619, %fd589;
	shl.b64 	%rd620, %rd619, %r728;
	setp.eq.s64 	%p335, %rd620, -9223372036854775808;
	{ // callseq 81, 0
	.param .b64 param0;
	st.param.f64 	[param0], %fd589;
	.param .b64 retval0;
	call.uni (retval0), 
	__internal_accurate_pow, 
	(
	param0
	);
	ld.param.f64 	%fd590, [retval0];
	} // callseq 81
	neg.f64 	%fd592, %fd590;
	selp.f64 	%fd593, %fd592, %fd590, %p335;
	selp.f64 	%fd727, %fd593, %fd590, %p334;
	mov.b64 	%rd789, 0;
$L__BB0_207:
	shl.b64 	%rd622, %rd789, 3;
	add.s64 	%rd623, %rd29, %rd622;
	ld.global.u64 	%rd624, [%rd623];
	cvt.rzi.u64.f64 	%rd625, %fd727;
	and.b64  	%rd626, %rd624, %rd625;
	setp.ne.s64 	%p336, %rd626, 0;
	selp.u32 	%r729, 1, 0, %p336;
	add.s32 	%r174, %r893, %r729;
	add.s32 	%r730, %r173, 1;
	setp.lt.s32 	%p337, %r730, 63;
	@%p337 bra 	$L__BB0_209;
	setp.lt.s32 	%p338, %r34, 0;
	add.s32 	%r731, %r173, -62;
	cvt.rn.f64.u32 	%fd594, %r731;
	{
	.reg .b32 %temp; 
	mov.b64 	{%temp, %r732}, %fd594;
	}
	shr.u32 	%r733, %r732, 20;
	and.b32  	%r734, %r733, 2047;
	add.s32 	%r735, %r734, -1012;
	mov.b64 	%rd628, %fd594;
	shl.b64 	%rd629, %rd628, %r735;
	setp.eq.s64 	%p339, %rd629, -9223372036854775808;
	{ // callseq 82, 0
	.param .b64 param0;
	st.param.f64 	[param0], %fd594;
	.param .b64 retval0;
	call.uni (retval0), 
	__internal_accurate_pow, 
	(
	param0
	);
	ld.param.f64 	%fd595, [retval0];
	} // callseq 82
	neg.f64 	%fd597, %fd595;
	selp.f64 	%fd598, %fd597, %fd595, %p339;
	selp.f64 	%fd599, %fd598, %fd595, %p338;
	setp.eq.s32 	%p340, %r731, 0;
	selp.f64 	%fd728, 0d3FF0000000000000, %fd599, %p340;
	mov.b64 	%rd790, 1;
	bra.uni 	$L__BB0_210;
$L__BB0_209:
	setp.lt.s32 	%p341, %r34, 0;
	add.s32 	%r736, %r173, 2;
	cvt.rn.f64.s32 	%fd600, %r736;
	{
	.reg .b32 %temp; 
	mov.b64 	{%temp, %r737}, %fd600;
	}
	shr.u32 	%r738, %r737, 20;
	and.b32  	%r739, %r738, 2047;
	add.s32 	%r740, %r739, -1012;
	mov.b64 	%rd632, %fd600;
	shl.b64 	%rd633, %rd632, %r740;
	setp.eq.s64 	%p342, %rd633, -9223372036854775808;
	{ // callseq 83, 0
	.param .b64 param0;
	st.param.f64 	[param0], %fd600;
	.param .b64 retval0;
	call.uni (retval0), 
	__internal_accurate_pow, 
	(
	param0
	);
	ld.param.f64 	%fd601, [retval0];
	} // callseq 83
	neg.f64 	%fd603, %fd601;
	selp.f64 	%fd604, %fd603, %fd601, %p342;
	selp.f64 	%fd728, %fd604, %fd601, %p341;
	mov.b64 	%rd790, 0;
$L__BB0_210:
	shl.b64 	%rd635, %rd790, 3;
	add.s64 	%rd636, %rd29, %rd635;
	ld.global.u64 	%rd637, [%rd636];
	cvt.rzi.u64.f64 	%rd638, %fd728;
	and.b64  	%rd639, %rd637, %rd638;
	setp.ne.s64 	%p343, %rd639, 0;
	selp.u32 	%r741, 1, 0, %p343;
	add.s32 	%r893, %r174, %r741;
	add.s32 	%r888, %r888, 2;
$L__BB0_211:
	setp.eq.s32 	%p344, %r46, 0;
	@%p344 bra 	$L__BB0_216;
	add.s32 	%r180, %r888, %r151;
	setp.lt.s32 	%p345, %r180, 63;
	@%p345 bra 	$L__BB0_214;
	setp.lt.s32 	%p346, %r34, 0;
	add.s32 	%r742, %r180, -63;
	cvt.rn.f64.u32 	%fd605, %r742;
	{
	.reg .b32 %temp; 
	mov.b64 	{%temp, %r743}, %fd605;
	}
	shr.u32 	%r744, %r743, 20;
	and.b32  	%r745, %r744, 2047;
	add.s32 	%r746, %r745, -1012;
	mov.b64 	%rd641, %fd605;
	shl.b64 	%rd642, %rd641, %r746;
	setp.eq.s64 	%p347, %rd642, -9223372036854775808;
	{ // callseq 84, 0
	.param .b64 param0;
	st.param.f64 	[param0], %fd605;
	.param .b64 retval0;
	call.uni (retval0), 
	__internal_accurate_pow, 
	(
	param0
	);
	ld.param.f64 	%fd606, [retval0];
	} // callseq 84
	neg.f64 	%fd608, %fd606;
	selp.f64 	%fd609, %fd608, %fd606, %p347;
	selp.f64 	%fd610, %fd609, %fd606, %p346;
	setp.eq.s32 	%p348, %r742, 0;
	selp.f64 	%fd729, 0d3FF0000000000000, %fd610, %p348;
	mov.b64 	%rd791, 1;
	bra.uni 	$L__BB0_215;
$L__BB0_214:
	setp.lt.s32 	%p349, %r34, 0;
	add.s32 	%r747, %r180, 1;
	cvt.rn.f64.s32 	%fd611, %r747;
	{
	.reg .b32 %temp; 
	mov.b64 	{%temp, %r748}, %fd611;
	}
	shr.u32 	%r749, %r748, 20;
	and.b32  	%r750, %r749, 2047;
	add.s32 	%r751, %r750, -1012;
	mov.b64 	%rd645, %fd611;
	shl.b64 	%rd646, %rd645, %r751;
	setp.eq.s64 	%p350, %rd646, -9223372036854775808;
	{ // callseq 85, 0
	.param .b64 param0;
	st.param.f64 	[param0], %fd611;
	.param .b64 retval0;
	call.uni (retval0), 
	__internal_accurate_pow, 
	(
	param0
	);
	ld.param.f64 	%fd612, [retval0];
	} // callseq 85
	neg.f64 	%fd614, %fd612;
	selp.f64 	%fd615, %fd614, %fd612, %p350;
	selp.f64 	%fd729, %fd615, %fd612, %p349;
	mov.b64 	%rd791, 0;
$L__BB0_215:
	shl.b64 	%rd648, %rd791, 3;
	add.s64 	%rd649, %rd29, %rd648;
	ld.global.u64 	%rd650, [%rd649];
	cvt.rzi.u64.f64 	%rd651, %fd729;
	and.b64  	%rd652, %rd650, %rd651;
	setp.ne.s64 	%p351, %rd652, 0;
	selp.u32 	%r752, 1, 0, %p351;
	add.s32 	%r893, %r893, %r752;
$L__BB0_216:
	add.s32 	%r873, %r873, 1;
	setp.ne.s32 	%p352, %r873, %r212;
	@%p352 bra 	$L__BB0_156;
$L__BB0_217:
	setp.ge.s32 	%p353, %r880, %r893;
	@%p353 bra 	$L__BB0_250;
	{ // callseq 86, 0
	.param .b64 param0;
	st.param.b64 	[param0], 16;
	.param .b64 retval0;
	call.uni (retval0), 
	malloc, 
	(
	param0
	);
	ld.param.b64 	%rd653, [retval0];
	} // callseq 86
	ld.global.u8 	%rs2, [%rd29];
	ld.global.u8 	%rs3, [%rd29+1];
	ld.global.u8 	%rs4, [%rd29+2];
	ld.global.u8 	%rs5, [%rd29+3];
	ld.global.u8 	%rs6, [%rd29+4];
	ld.global.u8 	%rs7, [%rd29+5];
	ld.global.u8 	%rs8, [%rd29+6];
	ld.global.u8 	%rs9, [%rd29+7];
	ld.global.u8 	%rs10, [%rd29+8];
	ld.global.u8 	%rs11, [%rd29+9];
	ld.global.u8 	%rs12, [%rd29+10];
	ld.global.u8 	%rs13, [%rd29+11];
	ld.global.u8 	%rs14, [%rd29+12];
	ld.global.u8 	%rs15, [%rd29+13];
	ld.global.u8 	%rs16, [%rd29+14];
	ld.global.u8 	%rs17, [%rd29+15];
	st.u8 	[%rd653], %rs2;
	st.u8 	[%rd653+1], %rs3;
	st.u8 	[%rd653+2], %rs4;
	st.u8 	[%rd653+3], %rs5;
	st.u8 	[%rd653+4], %rs6;
	st.u8 	[%rd653+5], %rs7;
	st.u8 	[%rd653+6], %rs8;
	st.u8 	[%rd653+7], %rs9;
	st.u8 	[%rd653+8], %rs10;
	st.u8 	[%rd653+9], %rs11;
	st.u8 	[%rd653+10], %rs12;
	st.u8 	[%rd653+11], %rs13;
	st.u8 	[%rd653+12], %rs14;
	st.u8 	[%rd653+13], %rs15;
	st.u8 	[%rd653+14], %rs16;
	st.u8 	[%rd653+15], %rs17;
	mov.b64 	%rd654, 0;
	st.global.u64 	[%rd29+8], %rd654;
	mov.b64 	%rd655, 1;
	st.global.u64 	[%rd29], %rd655;
	@%p1 bra 	$L__BB0_249;
	mov.b32 	%r895, 0;
$L__BB0_220:
	setp.eq.s32 	%p354, %r40, 0;
	mul.lo.s32 	%r187, %r895, %r213;
	add.s32 	%r188, %r187, %r213;
	mov.b32 	%r897, 0;
	@%p354 bra 	$L__BB0_239;
	mov.b32 	%r896, 0;
$L__BB0_222:
	add.s32 	%r190, %r896, %r187;
	setp.lt.s32 	%p355, %r190, 63;
	@%p355 bra 	$L__BB0_224;
	setp.lt.s32 	%p356, %r34, 0;
	add.s32 	%r756, %r190, -63;
	cvt.rn.f64.u32 	%fd616, %r756;
	{
	.reg .b32 %temp; 
	mov.b64 	{%temp, %r757}, %fd616;
	}
	shr.u32 	%r758, %r757, 20;
	and.b32  	%r759, %r758, 2047;
	add.s32 	%r760, %r759, -1012;
	mov.b64 	%rd657, %fd616;
	shl.b64 	%rd658, %rd657, %r760;
	setp.eq.s64 	%p357, %rd658, -9223372036854775808;
	{ // callseq 87, 0
	.param .b64 param0;
	st.param.f64 	[param0], %fd616;
	.param .b64 retval0;
	call.uni (retval0), 
	__internal_accurate_pow, 
	(
	param0
	);
	ld.param.f64 	%fd617, [retval0];
	} // callseq 87
	neg.f64 	%fd619, %fd617;
	selp.f64 	%fd620, %fd619, %fd617, %p357;
	selp.f64 	%fd621, %fd620, %fd617, %p356;
	setp.eq.s32 	%p358, %r756, 0;
	selp.f64 	%fd730, 0d3FF0000000000000, %fd621, %p358;
	mov.b64 	%rd792, 1;
	bra.uni 	$L__BB0_225;
$L__BB0_224:
	setp.lt.s32 	%p359, %r34, 0;
	add.s32 	%r761, %r190, 1;
	cvt.rn.f64.s32 	%fd622, %r761;
	{
	.reg .b32 %temp; 
	mov.b64 	{%temp, %r762}, %fd622;
	}
	shr.u32 	%r763, %r762, 20;
	and.b32  	%r764, %r763, 2047;
	add.s32 	%r765, %r764, -1012;
	mov.b64 	%rd661, %fd622;
	shl.b64 	%rd662, %rd661, %r765;
	setp.eq.s64 	%p360, %rd662, -9223372036854775808;
	{ // callseq 88, 0
	.param .b64 param0;
	st.param.f64 	[param0], %fd622;
	.param .b64 retval0;
	call.uni (retval0), 
	__internal_accurate_pow, 
	(
	param0
	);
	ld.param.f64 	%fd623, [retval0];
	} // callseq 88
	neg.f64 	%fd625, %fd623;
	selp.f64 	%fd626, %fd625, %fd623, %p360;
	selp.f64 	%fd730, %fd626, %fd623, %p359;
	mov.b64 	%rd792, 0;
$L__BB0_225:
	shl.b64 	%rd664, %rd792, 3;
	add.s64 	%rd665, %rd653, %rd664;
	ld.u64 	%rd666, [%rd665];
	cvt.rzi.u64.f64 	%rd667, %fd730;
	and.b64  	%rd668, %rd666, %rd667;
	setp.eq.s64 	%p361, %rd668, 0;
	@%p361 bra 	$L__BB0_230;
	not.b32 	%r766, %r896;
	add.s32 	%r191, %r188, %r766;
	setp.lt.s32 	%p362, %r191, 63;
	@%p362 bra 	$L__BB0_228;
	setp.lt.s32 	%p363, %r34, 0;
	add.s32 	%r767, %r191, -63;
	cvt.rn.f64.u32 	%fd627, %r767;
	{
	.reg .b32 %temp; 
	mov.b64 	{%temp, %r768}, %fd627;
	}
	shr.u32 	%r769, %r768, 20;
	and.b32  	%r770, %r769, 2047;
	add.s32 	%r771, %r770, -1012;
	mov.b64 	%rd670, %fd627;
	shl.b64 	%rd671, %rd670, %r771;
	setp.eq.s64 	%p364, %rd671, -9223372036854775808;
	{ // callseq 89, 0
	.param .b64 param0;
	st.param.f64 	[param0], %fd627;
	.param .b64 retval0;
	call.uni (retval0), 
	__internal_accurate_pow, 
	(
	param0
	);
	ld.param.f64 	%fd628, [retval0];
	} // callseq 89
	neg.f64 	%fd630, %fd628;
	selp.f64 	%fd631, %fd630, %fd628, %p364;
	selp.f64 	%fd632, %fd631, %fd628, %p363;
	setp.eq.s32 	%p365, %r767, 0;
	selp.f64 	%fd633, 0d3FF0000000000000, %fd632, %p365;
	cvt.rzi.u64.f64 	%rd794, %fd633;
	mov.b64 	%rd793, 1;
	bra.uni 	$L__BB0_229;
$L__BB0_228:
	setp.lt.s32 	%p366, %r34, 0;
	sub.s32 	%r772, %r188, %r896;
	cvt.rn.f64.s32 	%fd634, %r772;
	{
	.reg .b32 %temp; 
	mov.b64 	{%temp, %r773}, %fd634;
	}
	shr.u32 	%r774, %r773, 20;
	and.b32  	%r775, %r774, 2047;
	add.s32 	%r776, %r775, -1012;
	mov.b64 	%rd674, %fd634;
	shl.b64 	%rd675, %rd674, %r776;
	setp.eq.s64 	%p367, %rd675, -9223372036854775808;
	{ // callseq 90, 0
	.param .b64 param0;
	st.param.f64 	[param0], %fd634;
	.param .b64 retval0;
	call.uni (retval0), 
	__internal_accurate_pow, 
	(
	param0
	);
	ld.param.f64 	%fd635, [retval0];
	} // callseq 90
	neg.f64 	%fd637, %fd635;
	selp.f64 	%fd638, %fd637, %fd635, %p367;
	selp.f64 	%fd639, %fd638, %fd635, %p366;
	setp.eq.s32 	%p368, %r772, 0;
	selp.f64 	%fd640, 0d3FF0000000000000, %fd639, %p368;
	cvt.rzi.u64.f64 	%rd794, %fd640;
	mov.b64 	%rd793, 0;
$L__BB0_229:
	shl.b64 	%rd677, %rd793, 3;
	add.s64 	%rd678, %rd29, %rd677;
	ld.global.u64 	%rd679, [%rd678];
	or.b64  	%rd680, %rd679, %rd794;
	st.global.u64 	[%rd678], %rd680;
$L__BB0_230:
	add.s32 	%r777, %r190, 1;
	setp.lt.s32 	%p369, %r777, 63;
	@%p369 bra 	$L__BB0_232;
	setp.lt.s32 	%p370, %r34, 0;
	add.s32 	%r778, %r190, -62;
	cvt.rn.f64.u32 	%fd641, %r778;
	{
	.reg .b32 %temp; 
	mov.b64 	{%temp, %r779}, %fd641;
	}
	shr.u32 	%r780, %r779, 20;
	and.b32  	%r781, %r780, 2047;
	add.s32 	%r782, %r781, -1012;
	mov.b64 	%rd682, %fd641;
	shl.b64 	%rd683, %rd682, %r782;
	setp.eq.s64 	%p371, %rd683, -9223372036854775808;
	{ // callseq 91, 0
	.param .b64 param0;
	st.param.f64 	[param0], %fd641;
	.param .b64 retval0;
	call.uni (retval0), 
	__internal_accurate_pow, 
	(
	param0
	);
	ld.param.f64 	%fd642, [retval0];
	} // callseq 91
	neg.f64 	%fd644, %fd642;
	selp.f64 	%fd645, %fd644, %fd642, %p371;
	selp.f64 	%fd646, %fd645, %fd642, %p370;
	setp.eq.s32 	%p372, %r778, 0;
	selp.f64 	%fd731, 0d3FF0000000000000, %fd646, %p372;
	mov.b64 	%rd795, 1;
	bra.uni 	$L__BB0_233;
$L__BB0_232:
	setp.lt.s32 	%p373, %r34, 0;
	add.s32 	%r783, %r190, 2;
	cvt.rn.f64.s32 	%fd647, %r783;
	{
	.reg .b32 %temp; 
	mov.b64 	{%temp, %r784}, %fd647;
	}
	shr.u32 	%r785, %r784, 20;
	and.b32  	%r786, %r785, 2047;
	add.s32 	%r787, %r786, -1012;
	mov.b64 	%rd686, %fd647;
	shl.b64 	%rd687, %rd686, %r787;
	setp.eq.s64 	%p374, %rd687, -9223372036854775808;
	{ // callseq 92, 0
	.param .b64 param0;
	st.param.f64 	[param0], %fd647;
	.param .b64 retval0;
	call.uni (retval0), 
	__internal_accurate_pow, 
	(
	param0
	);
	ld.param.f64 	%fd648, [retval0];
	} // callseq 92
	neg.f64 	%fd650, %fd648;
	selp.f64 	%fd651, %fd650, %fd648, %p374;
	selp.f64 	%fd731, %fd651, %fd648, %p373;
	mov.b64 	%rd795, 0;
$L__BB0_233:
	shl.b64 	%rd689, %rd795, 3;
	add.s64 	%rd690, %rd653, %rd689;
	ld.u64 	%rd691, [%rd690];
	cvt.rzi.u64.f64 	%rd692, %fd731;
	and.b64  	%rd693, %rd691, %rd692;
	setp.eq.s64 	%p375, %rd693, 0;
	@%p375 bra 	$L__BB0_238;
	sub.s32 	%r192, %r188, %r896;
	add.s32 	%r788, %r192, -2;
	setp.lt.s32 	%p376, %r788, 63;
	@%p376 bra 	$L__BB0_236;
	setp.lt.s32 	%p377, %r34, 0;
	add.s32 	%r789, %r192, -65;
	cvt.rn.f64.u32 	%fd652, %r789;
	{
	.reg .b32 %temp; 
	mov.b64 	{%temp, %r790}, %fd652;
	}
	shr.u32 	%r791, %r790, 20;
	and.b32  	%r792, %r791, 2047;
	add.s32 	%r793, %r792, -1012;
	mov.b64 	%rd695, %fd652;
	shl.b64 	%rd696, %rd695, %r793;
	setp.eq.s64 	%p378, %rd696, -9223372036854775808;
	{ // callseq 93, 0
	.param .b64 param0;
	st.param.f64 	[param0], %fd652;
	.param .b64 retval0;
	call.uni (retval0), 
	__internal_accurate_pow, 
	(
	param0
	);
	ld.param.f64 	%fd653, [retval0];
	} // callseq 93
	neg.f64 	%fd655, %fd653;
	selp.f64 	%fd656, %fd655, %fd653, %p378;
	selp.f64 	%fd657, %fd656, %fd653, %p377;
	setp.eq.s32 	%p379, %r789, 0;
	selp.f64 	%fd658, 0d3FF0000000000000, %fd657, %p379;
	cvt.rzi.u64.f64 	%rd797, %fd658;
	mov.b64 	%rd796, 1;
	bra.uni 	$L__BB0_237;
$L__BB0_236:
	setp.lt.s32 	%p380, %r34, 0;
	not.b32 	%r794, %r896;
	add.s32 	%r795, %r188, %r794;
	cvt.rn.f64.s32 	%fd659, %r795;
	{
	.reg .b32 %temp; 
	mov.b64 	{%temp, %r796}, %fd659;
	}
	shr.u32 	%r797, %r796, 20;
	and.b32  	%r798, %r797, 2047;
	add.s32 	%r799, %r798, -1012;
	mov.b64 	%rd699, %fd659;
	shl.b64 	%rd700, %rd699, %r799;
	setp.eq.s64 	%p381, %rd700, -9223372036854775808;
	{ // callseq 94, 0
	.param .b64 param0;
	st.param.f64 	[param0], %fd659;
	.param .b64 retval0;
	call.uni (retval0), 
	__internal_accurate_pow, 
	(
	param0
	);
	ld.param.f64 	%fd660, [retval0];
	} // callseq 94
	neg.f64 	%fd662, %fd660;
	selp.f64 	%fd663, %fd662, %fd660, %p381;
	selp.f64 	%fd664, %fd663, %fd660, %p380;
	setp.eq.s32 	%p382, %r795, 0;
	selp.f64 	%fd665, 0d3FF0000000000000, %fd664, %p382;
	cvt.rzi.u64.f64 	%rd797, %fd665;
	mov.b64 	%rd796, 0;
$L__BB0_237:
	shl.b64 	%rd702, %rd796, 3;
	add.s64 	%rd703, %rd29, %rd702;
	ld.global.u64 	%rd704, [%rd703];
	or.b64  	%rd705, %rd704, %rd797;
	st.global.u64 	[%rd703], %rd705;
$L__BB0_238:
	add.s32 	%r896, %r896, 2;
	setp.ne.s32 	%p383, %r896, %r47;
	mov.u32 	%r897, %r47;
	@%p383 bra 	$L__BB0_222;
$L__BB0_239:
	setp.eq.s32 	%p384, %r33, 0;
	@%p384 bra 	$L__BB0_248;
	add.s32 	%r195, %r897, %r187;
	setp.lt.s32 	%p385, %r195, 63;
	@%p385 bra 	$L__BB0_242;
	setp.lt.s32 	%p386, %r34, 0;
	add.s32 	%r800, %r195, -63;
	cvt.rn.f64.u32 	%fd666, %r800;
	{
	.reg .b32 %temp; 
	mov.b64 	{%temp, %r801}, %fd666;
	}
	shr.u32 	%r802, %r801, 20;
	and.b32  	%r803, %r802, 2047;
	add.s32 	%r804, %r803, -1012;
	mov.b64 	%rd707, %fd666;
	shl.b64 	%rd708, %rd707, %r804;
	setp.eq.s64 	%p387, %rd708, -9223372036854775808;
	{ // callseq 95, 0
	.param .b64 param0;
	st.param.f64 	[param0], %fd666;
	.param .b64 retval0;
	call.uni (retval0), 
	__internal_accurate_pow, 
	(
	param0
	);
	ld.param.f64 	%fd667, [retval0];
	} // callseq 95
	neg.f64 	%fd669, %fd667;
	selp.f64 	%fd670, %fd669, %fd667, %p387;
	selp.f64 	%fd671, %fd670, %fd667, %p386;
	setp.eq.s32 	%p388, %r800, 0;
	selp.f64 	%fd732, 0d3FF0000000000000, %fd671, %p388;
	mov.b64 	%rd798, 1;
	bra.uni 	$L__BB0_243;
$L__BB0_242:
	setp.lt.s32 	%p389, %r34, 0;
	add.s32 	%r805, %r195, 1;
	cvt.rn.f64.s32 	%fd672, %r805;
	{
	.reg .b32 %temp; 
	mov.b64 	{%temp, %r806}, %fd672;
	}
	shr.u32 	%r807, %r806, 20;
	and.b32  	%r808, %r807, 2047;
	add.s32 	%r809, %r808, -1012;
	mov.b64 	%rd711, %fd672;
	shl.b64 	%rd712, %rd711, %r809;
	setp.eq.s64 	%p390, %rd712, -9223372036854775808;
	{ // callseq 96, 0
	.param .b64 param0;
	st.param.f64 	[param0], %fd672;
	.param .b64 retval0;
	call.uni (retval0), 
	__internal_accurate_pow, 
	(
	param0
	);
	ld.param.f64 	%fd673, [retval0];
	} // callseq 96
	neg.f64 	%fd675, %fd673;
	selp.f64 	%fd676, %fd675, %fd673, %p390;
	selp.f64 	%fd732, %fd676, %fd673, %p389;
	mov.b64 	%rd798, 0;
$L__BB0_243:
	shl.b64 	%rd714, %rd798, 3;
	add.s64 	%rd715, %rd653, %rd714;
	ld.u64 	%rd716, [%rd715];
	cvt.rzi.u64.f64 	%rd717, %fd732;
	and.b64  	%rd718, %rd716, %rd717;
	setp.eq.s64 	%p391, %rd718, 0;
	@%p391 bra 	$L__BB0_248;
	not.b32 	%r810, %r897;
	add.s32 	%r196, %r188, %r810;
	setp.lt.s32 	%p392, %r196, 63;
	@%p392 bra 	$L__BB0_246;
	setp.lt.s32 	%p393, %r34, 0;
	add.s32 	%r811, %r196, -63;
	cvt.rn.f64.u32 	%fd677, %r811;
	{
	.reg .b32 %temp; 
	mov.b64 	{%temp, %r812}, %fd677;
	}
	shr.u32 	%r813, %r812, 20;
	and.b32  	%r814, %r813, 2047;
	add.s32 	%r815, %r814, -1012;
	mov.b64 	%rd720, %fd677;
	shl.b64 	%rd721, %rd720, %r815;
	setp.eq.s64 	%p394, %rd721, -9223372036854775808;
	{ // callseq 97, 0
	.param .b64 param0;
	st.param.f64 	[param0], %fd677;
	.param .b64 retval0;
	call.uni (retval0), 
	__internal_accurate_pow, 
	(
	param0
	);
	ld.param.f64 	%fd678, [retval0];
	} // callseq 97
	neg.f64 	%fd680, %fd678;
	selp.f64 	%fd681, %fd680, %fd678, %p394;
	selp.f64 	%fd682, %fd681, %fd678, %p393;
	setp.eq.s32 	%p395, %r811, 0;
	selp.f64 	%fd683, 0d3FF0000000000000, %fd682, %p395;
	cvt.rzi.u64.f64 	%rd800, %fd683;
	mov.b64 	%rd799, 1;
	bra.uni 	$L__BB0_247;
$L__BB0_246:
	setp.lt.s32 	%p396, %r34, 0;
	sub.s32 	%r816, %r188, %r897;
	cvt.rn.f64.s32 	%fd684, %r816;
	{
	.reg .b32 %temp; 
	mov.b64 	{%temp, %r817}, %fd684;
	}
	shr.u32 	%r818, %r817, 20;
	and.b32  	%r819, %r818, 2047;
	add.s32 	%r820, %r819, -1012;
	mov.b64 	%rd724, %fd684;
	shl.b64 	%rd725, %rd724, %r820;
	setp.eq.s64 	%p397, %rd725, -9223372036854775808;
	{ // callseq 98, 0
	.param .b64 param0;
	st.param.f64 	[param0], %fd684;
	.param .b64 retval0;
	call.uni (retval0), 
	__internal_accurate_pow, 
	(
	param0
	);
	ld.param.f64 	%fd685, [retval0];
	} // callseq 98
	neg.f64 	%fd687, %fd685;
	selp.f64 	%fd688, %fd687, %fd685, %p397;
	selp.f64 	%fd689, %fd688, %fd685, %p396;
	setp.eq.s32 	%p398, %r816, 0;
	selp.f64 	%fd690, 0d3FF0000000000000, %fd689, %p398;
	cvt.rzi.u64.f64 	%rd800, %fd690;
	mov.b64 	%rd799, 0;
$L__BB0_247:
	shl.b64 	%rd727, %rd799, 3;
	add.s64 	%rd728, %rd29, %rd727;
	ld.global.u64 	%rd729, [%rd728];
	or.b64  	%rd730, %rd729, %rd800;
	st.global.u64 	[%rd728], %rd730;
$L__BB0_248:
	add.s32 	%r895, %r895, 1;
	setp.ne.s32 	%p399, %r895, %r212;
	@%p399 bra 	$L__BB0_220;
$L__BB0_249:
	{ // callseq 99, 0
	.param .b64 param0;
	st.param.b64 	[param0], %rd653;
	call.uni 
	free, 
	(
	param0
	);
	} // callseq 99
$L__BB0_250:
	add.s32 	%r838, %r838, 1;
	setp.eq.s32 	%p400, %r838, %r837;
	@%p400 bra 	$L__BB0_55;
	bra.uni 	$L__BB0_46;

}
.func  (.param .b64 func_retval0) __internal_accurate_pow(
	.param .b64 __internal_accurate_pow_param_0
)
{
	.reg .pred 	%p<8>;
	.reg .b32 	%r<46>;
	.reg .b32 	%f<3>;
	.reg .b64 	%fd<109>;

	ld.param.f64 	%fd10, [__internal_accurate_pow_param_0];
	mov.f64 	%fd11, 0d4000000000000000;
	{
	.reg .b32 %temp; 
	mov.b64 	{%temp, %r8}, %fd11;
	}
	{
	.reg .b32 %temp; 
	mov.b64 	{%r9, %temp}, %fd11;
	}
	shr.u32 	%r10, %r8, 20;
	setp.lt.u32 	%p1, %r8, 1048576;
	mov.f64 	%fd12, 0d4360000000000000;
	{
	.reg .b32 %temp; 
	mov.b64 	{%temp, %r11}, %fd12;
	}
	{
	.reg .b32 %temp; 
	mov.b64 	{%r12, %temp}, %fd12;
	}
	shr.u32 	%r13, %r11, 20;
	add.s32 	%r14, %r13, -54;
	selp.b32 	%r15, %r12, %r9, %p1;
	selp.b32 	%r16, %r11, %r8, %p1;
	selp.b32 	%r1, %r14, %r10, %p1;
	add.s32 	%r45, %r1, -1023;
	and.b32  	%r17, %r16, -2146435073;
	or.b32  	%r18, %r17, 1072693248;
	mov.b64 	%fd107, {%r15, %r18};
	setp.lt.u32 	%p2, %r18, 1073127583;
	@%p2 bra 	$L__BB1_2;
	{
	.reg .b32 %temp; 
	mov.b64 	{%r19, %temp}, %fd107;
	}
	{
	.reg .b32 %temp; 
	mov.b64 	{%temp, %r20}, %fd107;
	}
	add.s32 	%r21, %r20, -1048576;
	mov.b64 	%fd107, {%r19, %r21};
	add.s32 	%r45, %r1, -1022;
$L__BB1_2:
	add.f64 	%fd13, %fd107, 0dBFF0000000000000;
	add.f64 	%fd14, %fd107, 0d3FF0000000000000;
	rcp.approx.ftz.f64 	%fd15, %fd14;
	neg.f64 	%fd16, %fd14;
	fma.rn.f64 	%fd17, %fd16, %fd15, 0d3FF0000000000000;
	fma.rn.f64 	%fd18, %fd17, %fd17, %fd17;
	fma.rn.f64 	%fd19, %fd18, %fd15, %fd15;
	mul.f64 	%fd20, %fd13, %fd19;
	fma.rn.f64 	%fd21, %fd13, %fd19, %fd20;
	mul.f64 	%fd22, %fd21, %fd21;
	fma.rn.f64 	%fd23, %fd22, 0d3EB0F5FF7D2CAFE2, 0d3ED0F5D241AD3B5A;
	fma.rn.f64 	%fd24, %fd23, %fd22, 0d3EF3B20A75488A3F;
	fma.rn.f64 	%fd25, %fd24, %fd22, 0d3F1745CDE4FAECD5;
	fma.rn.f64 	%fd26, %fd25, %fd22, 0d3F3C71C7258A578B;
	fma.rn.f64 	%fd27, %fd26, %fd22, 0d3F6249249242B910;
	fma.rn.f64 	%fd28, %fd27, %fd22, 0d3F89999999999DFB;
	sub.f64 	%fd29, %fd13, %fd21;
	add.f64 	%fd30, %fd29, %fd29;
	neg.f64 	%fd31, %fd21;
	fma.rn.f64 	%fd32, %fd31, %fd13, %fd30;
	mul.f64 	%fd33, %fd19, %fd32;
	fma.rn.f64 	%fd34, %fd22, %fd28, 0d3FB5555555555555;
	mov.f64 	%fd35, 0d3FB5555555555555;
	sub.f64 	%fd36, %fd35, %fd34;
	fma.rn.f64 	%fd37, %fd22, %fd28, %fd36;
	add.f64 	%fd38, %fd37, 0dBC46A4CB00B9E7B0;
	add.f64 	%fd39, %fd34, %fd38;
	sub.f64 	%fd40, %fd34, %fd39;
	add.f64 	%fd41, %fd38, %fd40;
	mul.rn.f64 	%fd42, %fd21, %fd21;
	neg.f64 	%fd43, %fd42;
	fma.rn.f64 	%fd44, %fd21, %fd21, %fd43;
	{
	.reg .b32 %temp; 
	mov.b64 	{%r22, %temp}, %fd33;
	}
	{
	.reg .b32 %temp; 
	mov.b64 	{%temp, %r23}, %fd33;
	}
	add.s32 	%r24, %r23, 1048576;
	mov.b64 	%fd45, {%r22, %r24};
	fma.rn.f64 	%fd46, %fd21, %fd45, %fd44;
	mul.rn.f64 	%fd47, %fd42, %fd21;
	neg.f64 	%fd48, %fd47;
	fma.rn.f64 	%fd49, %fd42, %fd21, %fd48;
	fma.rn.f64 	%fd50, %fd42, %fd33, %fd49;
	fma.rn.f64 	%fd51, %fd46, %fd21, %fd50;
	mul.rn.f64 	%fd52, %fd39, %fd47;
	neg.f64 	%fd53, %fd52;
	fma.rn.f64 	%fd54, %fd39, %fd47, %fd53;
	fma.rn.f64 	%fd55, %fd39, %fd51, %fd54;
	fma.rn.f64 	%fd56, %fd41, %fd47, %fd55;
	add.f64 	%fd57, %fd52, %fd56;
	sub.f64 	%fd58, %fd52, %fd57;
	add.f64 	%fd59, %fd56, %fd58;
	add.f64 	%fd60, %fd21, %fd57;
	sub.f64 	%fd61, %fd21, %fd60;
	add.f64 	%fd62, %fd57, %fd61;
	add.f64 	%fd63, %fd59, %fd62;
	add.f64 	%fd64, %fd33, %fd63;
	add.f64 	%fd65, %fd60, %fd64;
	sub.f64 	%fd66, %fd60, %fd65;
	add.f64 	%fd67, %fd64, %fd66;
	xor.b32  	%r25, %r45, -2147483648;
	mov.b32 	%r26, 1127219200;
	mov.b64 	%fd68, {%r25, %r26};
	mov.b32 	%r27, -2147483648;
	mov.b64 	%fd69, {%r27, %r26};
	sub.f64 	%fd70, %fd68, %fd69;
	fma.rn.f64 	%fd71, %fd70, 0d3FE62E42FEFA39EF, %fd65;
	fma.rn.f64 	%fd72, %fd70, 0dBFE62E42FEFA39EF, %fd71;
	sub.f64 	%fd73, %fd72, %fd65;
	sub.f64 	%fd74, %fd67, %fd73;
	fma.rn.f64 	%fd75, %fd70, 0d3C7ABC9E3B39803F, %fd74;
	add.f64 	%fd76, %fd71, %fd75;
	sub.f64 	%fd77, %fd71, %fd76;
	add.f64 	%fd78, %fd75, %fd77;
	{
	.reg .b32 %temp; 
	mov.b64 	{%temp, %r28}, %fd10;
	}
	{
	.reg .b32 %temp; 
	mov.b64 	{%r29, %temp}, %fd10;
	}
	shl.b32 	%r30, %r28, 1;
	setp.gt.u32 	%p3, %r30, -33554433;
	and.b32  	%r31, %r28, -15728641;
	selp.b32 	%r32, %r31, %r28, %p3;
	mov.b64 	%fd79, {%r29, %r32};
	mul.rn.f64 	%fd80, %fd76, %fd79;
	neg.f64 	%fd81, %fd80;
	fma.rn.f64 	%fd82, %fd76, %fd79, %fd81;
	fma.rn.f64 	%fd83, %fd78, %fd79, %fd82;
	add.f64 	%fd4, %fd80, %fd83;
	sub.f64 	%fd84, %fd80, %fd4;
	add.f64 	%fd5, %fd83, %fd84;
	fma.rn.f64 	%fd85, %fd4, 0d3FF71547652B82FE, 0d4338000000000000;
	{
	.reg .b32 %temp; 
	mov.b64 	{%r5, %temp}, %fd85;
	}
	mov.f64 	%fd86, 0dC338000000000000;
	add.rn.f64 	%fd87, %fd85, %fd86;
	fma.rn.f64 	%fd88, %fd87, 0dBFE62E42FEFA39EF, %fd4;
	fma.rn.f64 	%fd89, %fd87, 0dBC7ABC9E3B39803F, %fd88;
	fma.rn.f64 	%fd90, %fd89, 0d3E5ADE1569CE2BDF, 0d3E928AF3FCA213EA;
	fma.rn.f64 	%fd91, %fd90, %fd89, 0d3EC71DEE62401315;
	fma.rn.f64 	%fd92, %fd91, %fd89, 0d3EFA01997C89EB71;
	fma.rn.f64 	%fd93, %fd92, %fd89, 0d3F2A01A014761F65;
	fma.rn.f64 	%fd94, %fd93, %fd89, 0d3F56C16C1852B7AF;
	fma.rn.f64 	%fd95, %fd94, %fd89, 0d3F81111111122322;
	fma.rn.f64 	%fd96, %fd95, %fd89, 0d3FA55555555502A1;
	fma.rn.f64 	%fd97, %fd96, %fd89, 0d3FC5555555555511;
	fma.rn.f64 	%fd98, %fd97, %fd89, 0d3FE000000000000B;
	fma.rn.f64 	%fd99, %fd98, %fd89, 0d3FF0000000000000;
	fma.rn.f64 	%fd100, %fd99, %fd89, 0d3FF0000000000000;
	{
	.reg .b32 %temp; 
	mov.b64 	{%r6, %temp}, %fd100;
	}
	{
	.reg .b32 %temp; 
	mov.b64 	{%temp, %r7}, %fd100;
	}
	shl.b32 	%r33, %r5, 20;
	add.s32 	%r34, %r33, %r7;
	mov.b64 	%fd108, {%r6, %r34};
	{
	.reg .b32 %temp; 
	mov.b64 	{%temp, %r35}, %fd4;
	}
	mov.b32 	%f2, %r35;
	abs.f32 	%f1, %f2;
	setp.lt.f32 	%p4, %f1, 0f4086232B;
	@%p4 bra 	$L__BB1_5;
	setp.lt.f64 	%p5, %fd4, 0d0000000000000000;
	add.f64 	%fd101, %fd4, 0d7FF0000000000000;
	selp.f64 	%fd108, 0d0000000000000000, %fd101, %p5;
	setp.geu.f32 	%p6, %f1, 0f40874800;
	@%p6 bra 	$L__BB1_5;
	shr.u32 	%r36, %r5, 31;
	add.s32 	%r37, %r5, %r36;
	shr.s32 	%r38, %r37, 1;
	shl.b32 	%r39, %r38, 20;
	add.s32 	%r40, %r7, %r39;
	mov.b64 	%fd102, {%r6, %r40};
	sub.s32 	%r41, %r5, %r38;
	shl.b32 	%r42, %r41, 20;
	add.s32 	%r43, %r42, 1072693248;
	mov.b32 	%r44, 0;
	mov.b64 	%fd103, {%r44, %r43};
	mul.f64 	%fd108, %fd103, %fd102;
$L__BB1_5:
	abs.f64 	%fd104, %fd108;
	setp.eq.f64 	%p7, %fd104, 0d7FF0000000000000;
	fma.rn.f64 	%fd105, %fd108, %fd5, %fd108;
	selp.f64 	%fd106, %fd108, %fd105, %p7;
	st.param.f64 	[func_retval0], %fd106;
	ret;

}


// ===== COMPILED SASS (sm_100) =====

	.target	sm_100

	.elftype	@"ET_EXEC"


//--------------------- .note.nv.tkinfo           --------------------------
	.section	.note.nv.tkinfo,"",@"SHT_NOTE"
	.sectionflags	@"SHF_NOTE_NV_TKINFO"
	.tkinfo
        /*0018*/ 	.word	0x00000002
        /*0030*/ 	.string	""
        /*0030*/ 	.string	"ptxas"
        /*0030*/ 	.string	"Cuda compilation tools, release 13.0, V13.0.88"
        /*0030*/ 	.string	"Build cuda_13.0.r13.0/compiler.36424714_0"
        /*0030*/ 	.string	"-arch sm_100 -m 64 "



//--------------------- .note.nv.cuinfo           --------------------------
	.section	.note.nv.cuinfo,"",@"SHT_NOTE"
	.sectionflags	@"SHF_NOTE_NV_CUINFO"
        /*0018*/ 	.short	0x0002
        /*001a*/ 	.short	0x0064
        /*001c*/ 	.short	0x0082
	.zero		2


//--------------------- .nv.info                  --------------------------
	.section	.nv.info,"",@"SHT_CUDA_INFO"
	.align	4


	//----- nvinfo : EIATTR_REGCOUNT
	.align		4
        /*0000*/ 	.byte	0x04, 0x2f
        /*0002*/ 	.short	(.L_1 - .L_0)
	.align		4
.L_0:
        /*0004*/ 	.word	index@(_Z11next_boardsP5BoardS0_iiib)
        /*0008*/ 	.word	0x0000003c


	//----- nvinfo : EIATTR_FRAME_SIZE
	.align		4
.L_1:
        /*000c*/ 	.byte	0x04, 0x11
        /*000e*/ 	.short	(.L_3 - .L_2)
	.align		4
.L_2:
        /*0010*/ 	.word	index@($_Z11next_boardsP5BoardS0_iiib$__internal_accurate_pow)
        /*0014*/ 	.word	0x00000000


	//----- nvinfo : EIATTR_FRAME_SIZE
	.align		4
.L_3:
        /*0018*/ 	.byte	0x04, 0x11
        /*001a*/ 	.short	(.L_5 - .L_4)
	.align		4
.L_4:
        /*001c*/ 	.word	index@(_Z11next_boardsP5BoardS0_iiib)
        /*0020*/ 	.word	0x00000000


	//----- nvinfo : EIATTR_MIN_STACK_SIZE
	.align		4
.L_5:
        /*0024*/ 	.byte	0x04, 0x12
        /*0026*/ 	.short	(.L_7 - .L_6)
	.align		4
.L_6:
        /*0028*/ 	.word	index@(_Z11next_boardsP5BoardS0_iiib)
        /*002c*/ 	.word	0x00000000
.L_7:


//--------------------- .nv.compat                --------------------------
	.section	.nv.compat,"",@"SHT_CUDA_COMPAT_INFO"
	.align	4
        /*0000*/ 	.byte	0x02, 0x09, 0x00, 0x00, 0x02, 0x02, 0x01, 0x00, 0x02, 0x05, 0x05, 0x00, 0x03, 0x07, 0x01, 0x01
        /*0010*/ 	.byte	0x02, 0x03, 0x00, 0x00, 0x02, 0x06, 0x01, 0x00, 0x04, 0x0b, 0x08, 0x00, 0x01, 0x00, 0x00, 0x00
        /*0020*/ 	.byte	0x00, 0x00, 0x00, 0x00


//--------------------- .nv.info._Z11next_boardsP5BoardS0_iiib --------------------------
	.section	.nv.info._Z11next_boardsP5BoardS0_iiib,"",@"SHT_CUDA_INFO"
	.sectionflags	@""
	.align	4


	//----- nvinfo : EIATTR_CUDA_API_VERSION
	.align		4
        /*0000*/ 	.byte	0x04, 0x37
        /*0002*/ 	.short	(.L_9 - .L_8)
.L_8:
        /*0004*/ 	.word	0x00000082


	//----- nvinfo : EIATTR_KPARAM_INFO
	.align		4
.L_9:
        /*0008*/ 	.byte	0x04, 0x17
        /*000a*/ 	.short	(.L_11 - .L_10)
.L_10:
        /*000c*/ 	.word	0x00000000
        /*0010*/ 	.short	0x0005
        /*0012*/ 	.short	0x001c
        /*0014*/ 	.byte	0x00, 0xf0, 0x05, 0x00


	//----- nvinfo : EIATTR_KPARAM_INFO
	.align		4
.L_11:
        /*0018*/ 	.byte	0x04, 0x17
        /*001a*/ 	.short	(.L_13 - .L_12)
.L_12:
        /*001c*/ 	.word	0x00000000
        /*0020*/ 	.short	0x0004
        /*0022*/ 	.short	0x0018
        /*0024*/ 	.byte	0x00, 0xf0, 0x11, 0x00


	//----- nvinfo : EIATTR_KPARAM_INFO
	.align		4
.L_13:
        /*0028*/ 	.byte	0x04, 0x17
        /*002a*/ 	.short	(.L_15 - .L_14)
.L_14:
        /*002c*/ 	.word	0x00000000
        /*0030*/ 	.short	0x0003
        /*0032*/ 	.short	0x0014
        /*0034*/ 	.byte	0x00, 0xf0, 0x11, 0x00


	//----- nvinfo : EIATTR_KPARAM_INFO
	.align		4
.L_15:
        /*0038*/ 	.byte	0x04, 0x17
        /*003a*/ 	.short	(.L_17 - .L_16)
.L_16:
        /*003c*/ 	.word	0x00000000
        /*0040*/ 	.short	0x0002
        /*0042*/ 	.short	0x0010
        /*0044*/ 	.byte	0x00, 0xf0, 0x11, 0x00


	//----- nvinfo : EIATTR_KPARAM_INFO
	.align		4
.L_17:
        /*0048*/ 	.byte	0x04, 0x17
        /*004a*/ 	.short	(.L_19 - .L_18)
.L_18:
        /*004c*/ 	.word	0x00000000
        /*0050*/ 	.short	0x0001
        /*0052*/ 	.short	0x0008
        /*0054*/ 	.byte	0x00, 0xf5, 0x21, 0x00


	//----- nvinfo : EIATTR_KPARAM_INFO
	.align		4
.L_19:
        /*0058*/ 	.byte	0x04, 0x17
        /*005a*/ 	.short	(.L_21 - .L_20)
.L_20:
        /*005c*/ 	.word	0x00000000
        /*0060*/ 	.short	0x0000
        /*0062*/ 	.short	0x0000
        /*0064*/ 	.byte	0x00, 0xf5, 0x21, 0x00


	//----- nvinfo : EIATTR_SPARSE_MMA_MASK
	.align		4
.L_21:
        /*0068*/ 	.byte	0x03, 0x50
        /*006a*/ 	.short	0x0000


	//----- nvinfo : EIATTR_MAXREG_COUNT
	.align		4
        /*006c*/ 	.byte	0x03, 0x1b
        /*006e*/ 	.short	0x00ff


	//----- nvinfo : EIATTR_EXTERNS
	.align		4
        /*0070*/ 	.byte	0x04, 0x0f
        /*0072*/ 	.short	(.L_23 - .L_22)


	//   ....[0]....
	.align		4
.L_22:
        /*0074*/ 	.word	index@(malloc)


	//   ....[1]....
	.align		4
        /*0078*/ 	.word	index@(free)


	//----- nvinfo : EIATTR_MERCURY_ISA_VERSION
	.align		4
.L_23:
        /*007c*/ 	.byte	0x03, 0x5f
        /*007e*/ 	.short	0x0101


	//----- nvinfo : EIATTR_VRC_CTA_INIT_COUNT
	.align		4
        /*0080*/ 	.byte	0x02, 0x4a
	.zero		1
	.zero		1


	//----- nvinfo : EIATTR_SYSCALL_OFFSETS
	.align		4
        /*0084*/ 	.byte	0x04, 0x46
        /*0086*/ 	.short	(.L_25 - .L_24)


	//   ....[0]....
.L_24:
        /*0088*/ 	.word	0x00006bf0


	//   ....[1]....
        /*008c*/ 	.word	0x00007d10


	//----- nvinfo : EIATTR_EXIT_INSTR_OFFSETS
	.align		4
.L_25:
        /*0090*/ 	.byte	0x04, 0x1c
        /*0092*/ 	.short	(.L_27 - .L_26)


	//   ....[0]....
.L_26:
        /*0094*/ 	.word	0x00007d80


	//   ....[1]....
        /*0098*/ 	.word	0x00007f50


	//   ....[2]....
        /*009c*/ 	.word	0x00008000


	//   ....[3]....
        /*00a0*/ 	.word	0x000080a0


	//   ....[4]....
        /*00a4*/ 	.word	0x00008100


	//----- nvinfo : EIATTR_CRS_STACK_SIZE
	.align		4
.L_27:
        /*00a8*/ 	.byte	0x04, 0x1e
        /*00aa*/ 	.short	(.L_29 - .L_28)
.L_28:
        /*00ac*/ 	.word	0x00000000


	//----- nvinfo : EIATTR_CBANK_PARAM_SIZE
	.align		4
.L_29:
        /*00b0*/ 	.byte	0x03, 0x19
        /*00b2*/ 	.short	0x001d


	//----- nvinfo : EIATTR_PARAM_CBANK
	.align		4
        /*00b4*/ 	.byte	0x04, 0x0a
        /*00b6*/ 	.short	(.L_31 - .L_30)
	.align		4
.L_30:
        /*00b8*/ 	.word	index@(.nv.constant0._Z11next_boardsP5BoardS0_iiib)
        /*00bc*/ 	.short	0x0380
        /*00be*/ 	.short	0x001d


	//----- nvinfo : EIATTR_SW_WAR
	.align		4
.L_31:
        /*00c0*/ 	.byte	0x04, 0x36
        /*00c2*/ 	.short	(.L_33 - .L_32)
.L_32:
        /*00c4*/ 	.word	0x00000008
.L_33:


//--------------------- .nv.callgraph             --------------------------
	.section	.nv.callgraph,"",@"SHT_CUDA_CALLGRAPH"
	.align	4
	.sectionentsize	8
	.align		4
        /*0000*/ 	.word	0x00000000
	.align		4
        /*0004*/ 	.word	0xffffffff
	.align		4
        /*0008*/ 	.word	index@(_Z11next_boardsP5BoardS0_iiib)
	.align		4
        /*000c*/ 	.word	index@(free)
	.align		4
        /*0010*/ 	.word	index@(_Z11next_boardsP5BoardS0_iiib)
	.align		4
        /*0014*/ 	.word	index@(malloc)
	.align		4
        /*0018*/ 	.word	0x00000000
	.align		4
        /*001c*/ 	.word	0xfffffffe
	.align		4
        /*0020*/ 	.word	0x00000000
	.align		4
        /*0024*/ 	.word	0xfffffffd
	.align		4
        /*0028*/ 	.word	0x00000000
	.align		4
        /*002c*/ 	.word	0xfffffffc


//--------------------- .nv.constant4             --------------------------
	.section	.nv.constant4,"a",@progbits
	.align	8
	.align		8
.nv.constant4:
        /*0000*/ 	.dword	malloc
	.align		8
        /*0008*/ 	.dword	free


//--------------------- .text._Z11next_boardsP5BoardS0_iiib --------------------------
	.section	.text._Z11next_boardsP5BoardS0_iiib,"ax",@progbits
	.align	128
        .global         _Z11next_boardsP5BoardS0_iiib
        .type           _Z11next_boardsP5BoardS0_iiib,@function
        .size           _Z11next_boardsP5BoardS0_iiib,(.L_x_262 - _Z11next_boardsP5BoardS0_iiib)
        .other          _Z11next_boardsP5BoardS0_iiib,@"STO_CUDA_ENTRY STV_DEFAULT"
_Z11next_boardsP5BoardS0_iiib:
.text._Z11next_boardsP5BoardS0_iiib:
[----:B------:R-:W0:Y:S01]  /*0000*/  LDC R1, c[0x0][0x37c] ;  /* 0x0000df00ff017b82 */ /* 0x000e220000000800 */
[----:B------:R-:W1:Y:S07]  /*0010*/  S2R R18, SR_TID.X ;  /* 0x0000000000127919 */ /* 0x000e6e0000002100 */
[----:B------:R-:W1:Y:S01]  /*0020*/  S2UR UR4, SR_CTAID.X ;  /* 0x00000000000479c3 */ /* 0x000e620000002500 */
[----:B------:R-:W2:Y:S07]  /*0030*/  LDCU.64 UR36, c[0x0][0x358] ;  /* 0x00006b00ff2477ac */ /* 0x000eae0008000a00 */
[----:B------:R-:W1:Y:S01]  /*0040*/  LDC R3, c[0x0][0x360] ;  /* 0x0000d800ff037b82 */ /* 0x000e620000000800 */
[----:B------:R-:W3:Y:S01]  /*0050*/  LDCU UR8, c[0x0][0x398] ;  /* 0x00007300ff0877ac */ /* 0x000ee20008000800 */
[----:B------:R-:W4:Y:S06]  /*0060*/  LDCU UR9, c[0x0][0x398] ;  /* 0x00007300ff0977ac */ /* 0x000f2c0008000800 */
[----:B------:R-:W5:Y:S01]  /*0070*/  LDC.64 R4, c[0x0][0x380] ;  /* 0x0000e000ff047b82 */ /* 0x000f620000000a00 */
[----:B------:R-:W0:Y:S01]  /*0080*/  LDCU UR5, c[0x0][0x390] ;  /* 0x00007200ff0577ac */ /* 0x000e220008000800 */
[----:B------:R-:W0:Y:S01]  /*0090*/  LDCU UR10, c[0x0][0x390] ;  /* 0x00007200ff0a77ac */ /* 0x000e220008000800 */
[----:B-1----:R-:W-:-:S04]  /*00a0*/  IMAD R18, R3, UR4, R18 ;  /* 0x0000000403127c24 */ /* 0x002fc8000f8e0212 */
[----:B-----5:R-:W-:-:S05]  /*00b0*/  IMAD.WIDE R4, R18, 0x10, R4 ;  /* 0x0000001012047825 */ /* 0x020fca00078e0204 */
[----:B--2---:R-:W2:Y:S01]  /*00c0*/  LDG.E.64 R2, desc[UR36][R4.64] ;  /* 0x0000002404027981 */ /* 0x004ea2000c1e1b00 */
[----:B------:R-:W-:Y:S01]  /*00d0*/  BSSY.RECONVERGENT B0, `(.L_x_0) ;  /* 0x0000165000007945 */ /* 0x000fe20003800200 */
[----:B------:R-:W-:Y:S01]  /*00e0*/  IMAD.MOV.U32 R19, RZ, RZ, RZ ;  /* 0x000000ffff137224 */ /* 0x000fe200078e00ff */
[----:B--2---:R-:W-:-:S04]  /*00f0*/  LOP3.LUT R0, R2, 0x1, RZ, 0xc0, !PT ;  /* 0x0000000102007812 */ /* 0x004fc800078ec0ff */
[----:B------:R-:W-:-:S04]  /*0100*/  ISETP.NE.U32.AND P0, PT, R0, 0x1, PT ;  /* 0x000000010000780c */ /* 0x000fc80003f05070 */
[----:B------:R-:W-:-:S13]  /*0110*/  ISETP.NE.U32.AND.EX P0, PT, RZ, RZ, PT, P0 ;  /* 0x000000ffff00720c */ /* 0x000fda0003f05100 */
[----:B0--34-:R-:W-:Y:S05]  /*0120*/  @P0 BRA `(.L_x_1) ;  /* 0x00000014007c0947 */ /* 0x019fea0003800000 */
[----:B------:R-:W5:Y:S01]  /*0130*/  LDG.E.64 R4, desc[UR36][R4.64+0x8] ;  /* 0x0000082404047981 */ /* 0x000f62000c1e1b00 */
[----:B------:R-:W0:Y:S02]  /*0140*/  LDCU.U8 UR4, c[0x0][0x39c] ;  /* 0x00007380ff0477ac */ /* 0x000e240008000000 */
[----:B0-----:R-:W-:-:S04]  /*0150*/  UPRMT UR4, UR4, 0x8880, URZ ;  /* 0x0000888004047896 */ /* 0x001fc800080000ff */
[----:B------:R-:W-:-:S09]  /*0160*/  UISETP.NE.AND UP0, UPT, UR4, URZ, UPT ;  /* 0x000000ff0400728c */ /* 0x000fd2000bf05270 */
[----:B------:R-:W-:Y:S05]  /*0170*/  BRA.U !UP0, `(.L_x_2) ;  /* 0x0000000908b07547 */ /* 0x000fea000b800000 */
[----:B------:R-:W0:Y:S08]  /*0180*/  LDC R0, c[0x0][0x398] ;  /* 0x0000e600ff007b82 */ /* 0x000e300000000800 */
[----:B------:R-:W1:Y:S01]  /*0190*/  LDC R12, c[0x0][0x394] ;  /* 0x0000e500ff0c7b82 */ /* 0x000e620000000800 */
[----:B0-----:R-:W-:-:S04]  /*01a0*/  ISETP.GE.AND P0, PT, R0, 0x1, PT ;  /* 0x000000010000780c */ /* 0x001fc80003f06270 */
[----:B-1----:R-:W-:-:S13]  /*01b0*/  ISETP.LT.OR P0, PT, R12, 0x2, !P0 ;  /* 0x000000020c00780c */ /* 0x002fda0004701670 */
[----:B------:R-:W-:Y:S05]  /*01c0*/  @P0 BRA `(.L_x_1) ;  /* 0x0000001400540947 */ /* 0x000fea0003800000 */
[--C-:B------:R-:W-:Y:S01]  /*01d0*/  SHF.R.U32.HI R6, RZ, 0x18, R3.reuse ;  /* 0x00000018ff067819 */ /* 0x100fe20000011603 */
[----:B------:R-:W-:Y:S01]  /*01e0*/  VIADD R12, R12, 0xfffffffe ;  /* 0xfffffffe0c0c7836 */ /* 0x000fe20000000000 */
[--C-:B------:R-:W-:Y:S01]  /*01f0*/  SHF.R.U32.HI R7, RZ, 0x10, R3.reuse ;  /* 0x00000010ff077819 */ /* 0x100fe20000011603 */
[----:B------:R-:W-:Y:S01]  /*0200*/  IMAD.MOV.U32 R13, RZ, RZ, RZ ;  /* 0x000000ffff0d7224 */ /* 0x000fe200078e00ff */
[--C-:B------:R-:W-:Y:S01]  /*0210*/  SHF.R.U32.HI R9, RZ, 0x8, R3.reuse ;  /* 0x00000008ff097819 */ /* 0x100fe20000011603 */
[----:B------:R-:W-:Y:S01]  /*0220*/  IMAD.MOV.U32 R19, RZ, RZ, RZ ;  /* 0x000000ffff137224 */ /* 0x000fe200078e00ff */
[C-C-:B------:R-:W-:Y:S02]  /*0230*/  SHF.R.U64 R10, R2.reuse, 0x18, R3.reuse ;  /* 0x00000018020a7819 */ /* 0x140fe40000001203 */
[----:B------:R-:W-:-:S07]  /*0240*/  SHF.R.U64 R11, R2, 0x10, R3 ;  /* 0x00000010020b7819 */ /* 0x000fce0000001203 */
.L_x_22:
[----:B0-----:R-:W-:-:S07]  /*0250*/  IMAD.MOV.U32 R14, RZ, RZ, RZ ;  /* 0x000000ffff0e7224 */ /* 0x001fce00078e00ff */
.L_x_21:
[----:B------:R-:W-:Y:S02]  /*0260*/  IMAD R22, R13, UR8, R14 ;  /* 0x000000080d167c24 */ /* 0x000fe4000f8e020e */
[----:B------:R-:W-:-:S03]  /*0270*/  VIADD R14, R14, 0x1 ;  /* 0x000000010e0e7836 */ /* 0x000fc60000000000 */
[----:B------:R-:W-:Y:S02]  /*0280*/  ISETP.GE.AND P1, PT, R22, 0x3f, PT ;  /* 0x0000003f1600780c */ /* 0x000fe40003f26270 */
[----:B------:R-:W-:-:S11]  /*0290*/  ISETP.NE.AND P0, PT, R14, UR8, PT ;  /* 0x000000080e007c0c */ /* 0x000fd6000bf05270 */
[----:B0-----:R-:W-:Y:S05]  /*02a0*/  @!P1 BRA `(.L_x_3) ;  /* 0x0000000000349947 */ /* 0x001fea0003800000 */
[----:B------:R-:W-:Y:S01]  /*02b0*/  VIADD R15, R22, 0xffffffc1 ;  /* 0xffffffc1160f7836 */ /* 0x000fe20000000000 */
[----:B------:R-:W-:Y:S01]  /*02c0*/  BSSY.RECONVERGENT B1, `(.L_x_4) ;  /* 0x0000005000017945 */ /* 0x000fe20003800200 */
[----:B------:R-:W-:Y:S02]  /*02d0*/  MOV R0, 0x310 ;  /* 0x0000031000007802 */ /* 0x000fe40000000f00 */
[----:B------:R-:W0:Y:S02]  /*02e0*/  I2F.F64.U32 R56, R15 ;  /* 0x0000000f00387312 */ /* 0x000e240000201800 */
[----:B0-----:R-:W-:-:S07]  /*02f0*/  IMAD.MOV.U32 R8, RZ, RZ, R56 ;  /* 0x000000ffff087224 */ /* 0x001fce00078e0038 */
[----:B-----5:R-:W-:Y:S05]  /*0300*/  CALL.REL.NOINC `($_Z11next_boardsP5BoardS0_iiib$__internal_accurate_pow) ;  /* 0x0000007c00807944 */ /* 0x020fea0003c00000 */
[----:B------:R-:W-:Y:S05]  /*0310*/  BSYNC.RECONVERGENT B1 ;  /* 0x0000000000017941 */ /* 0x000fea0003800200 */
.L_x_4:
[----:B------:R-:W-:Y:S01]  /*0320*/  ISETP.NE.AND P1, PT, R15, RZ, PT ;  /* 0x000000ff0f00720c */ /* 0x000fe20003f25270 */
[----:B------:R-:W-:Y:S02]  /*0330*/  IMAD.MOV.U32 R15, RZ, RZ, R4 ;  /* 0x000000ffff0f7224 */ /* 0x000fe400078e0004 */
[----:B------:R-:W-:Y:S01]  /*0340*/  IMAD.MOV.U32 R17, RZ, RZ, R5 ;  /* 0x000000ffff117224 */ /* 0x000fe200078e0005 */
[----:B------:R-:W-:Y:S02]  /*0350*/  FSEL R20, R20, RZ, P1 ;  /* 0x000000ff14147208 */ /* 0x000fe40000800000 */
[----:B------:R-:W-:Y:S01]  /*0360*/  FSEL R21, R21, 1.875, P1 ;  /* 0x3ff0000015157808 */ /* 0x000fe20000800000 */
[----:B------:R-:W-:Y:S06]  /*0370*/  BRA `(.L_x_5) ;  /* 0x0000000000247947 */ /* 0x000fec0003800000 */
.L_x_3:
[----:B------:R-:W-:Y:S01]  /*0380*/  VIADD R56, R22, 0x1 ;  /* 0x0000000116387836 */ /* 0x000fe20000000000 */
[----:B------:R-:W-:Y:S01]  /*0390*/  BSSY.RECONVERGENT B1, `(.L_x_6) ;  /* 0x0000005000017945 */ /* 0x000fe20003800200 */
[----:B------:R-:W-:-:S04]  /*03a0*/  MOV R0, 0x3e0 ;  /* 0x000003e000007802 */ /* 0x000fc80000000f00 */
[----:B------:R-:W0:Y:S02]  /*03b0*/  I2F.F64 R56, R56 ;  /* 0x0000003800387312 */ /* 0x000e240000201c00 */
[----:B0-----:R-:W-:-:S07]  /*03c0*/  IMAD.MOV.U32 R8, RZ, RZ, R56 ;  /* 0x000000ffff087224 */ /* 0x001fce00078e0038 */
[----:B-----5:R-:W-:Y:S05]  /*03d0*/  CALL.REL.NOINC `($_Z11next_boardsP5BoardS0_iiib$__internal_accurate_pow) ;  /* 0x0000007c004c7944 */ /* 0x020fea0003c00000 */
[----:B------:R-:W-:Y:S05]  /*03e0*/  BSYNC.RECONVERGENT B1 ;  /* 0x0000000000017941 */ /* 0x000fea0003800200 */
.L_x_6:
[----:B------:R-:W-:Y:S02]  /*03f0*/  IMAD.MOV.U32 R15, RZ, RZ, R2 ;  /* 0x000000ffff0f7224 */ /* 0x000fe400078e0002 */
[----:B------:R-:W-:-:S07]  /*0400*/  IMAD.MOV.U32 R17, RZ, RZ, R3 ;  /* 0x000000ffff117224 */ /* 0x000fce00078e0003 */
.L_x_5:
[----:B------:R-:W0:Y:S01]  /*0410*/  F2I.U64.F64.TRUNC R20, R20 ;  /* 0x0000001400147311 */ /* 0x000e22000030d800 */
[----:B------:R-:W-:Y:S01]  /*0420*/  BSSY.RECONVERGENT B1, `(.L_x_7) ;  /* 0x000007c000017945 */ /* 0x000fe20003800200 */
[----:B0-----:R-:W-:-:S04]  /*0430*/  LOP3.LUT P1, RZ, R20, R15, RZ, 0xc0, !PT ;  /* 0x0000000f14ff7212 */ /* 0x001fc8000782c0ff */
[----:B------:R-:W-:-:S13]  /*0440*/  LOP3.LUT P1, RZ, R21, R17, RZ, 0xc0, P1 ;  /* 0x0000001115ff7212 */ /* 0x000fda000082c0ff */
[----:B------:R-:W-:Y:S05]  /*0450*/  @P1 BRA `(.L_x_8) ;  /* 0x0000000400e01947 */ /* 0x000fea0003800000 */
[----:B------:R-:W-:-:S05]  /*0460*/  VIADD R15, R22, UR8 ;  /* 0x00000008160f7c36 */ /* 0x000fca0008000000 */
[----:B------:R-:W-:-:S13]  /*0470*/  ISETP.GE.AND P1, PT, R15, 0x3f, PT ;  /* 0x0000003f0f00780c */ /* 0x000fda0003f26270 */
[----:B------:R-:W-:Y:S05]  /*0480*/  @!P1 BRA `(.L_x_9) ;  /* 0x0000000000349947 */ /* 0x000fea0003800000 */
[----:B------:R-:W-:Y:S01]  /*0490*/  VIADD R16, R15, 0xffffffc1 ;  /* 0xffffffc10f107836 */ /* 0x000fe20000000000 */
[----:B------:R-:W-:Y:S01]  /*04a0*/  BSSY.RECONVERGENT B2, `(.L_x_10) ;  /* 0x0000005000027945 */ /* 0x000fe20003800200 */
[----:B------:R-:W-:Y:S02]  /*04b0*/  MOV R0, 0x4f0 ;  /* 0x000004f000007802 */ /* 0x000fe40000000f00 */
[----:B------:R-:W0:Y:S02]  /*04c0*/  I2F.F64.U32 R56, R16 ;  /* 0x0000001000387312 */ /* 0x000e240000201800 */
[----:B0-----:R-:W-:-:S07]  /*04d0*/  IMAD.MOV.U32 R8, RZ, RZ, R56 ;  /* 0x000000ffff087224 */ /* 0x001fce00078e0038 */
[----:B------:R-:W-:Y:S05]  /*04e0*/  CALL.REL.NOINC `($_Z11next_boardsP5BoardS0_iiib$__internal_accurate_pow) ;  /* 0x0000007c00087944 */ /* 0x000fea0003c00000 */
[----:B------:R-:W-:Y:S05]  /*04f0*/  BSYNC.RECONVERGENT B2 ;  /* 0x0000000000027941 */ /* 0x000fea0003800200 */
.L_x_10:
[----:B------:R-:W-:Y:S01]  /*0500*/  ISETP.NE.AND P2, PT, R16, RZ, PT ;  /* 0x000000ff1000720c */ /* 0x000fe20003f45270 */
[----:B------:R-:W-:Y:S02]  /*0510*/  IMAD.MOV.U32 R17, RZ, RZ, R4 ;  /* 0x000000ffff117224 */ /* 0x000fe400078e0004 */
[----:B------:R-:W-:Y:S01]  /*0520*/  IMAD.MOV.U32 R23, RZ, RZ, R5 ;  /* 0x000000ffff177224 */ /* 0x000fe200078e0005 */
[----:B------:R-:W-:Y:S02]  /*0530*/  FSEL R20, R20, RZ, P2 ;  /* 0x000000ff14147208 */ /* 0x000fe40001000000 */
[----:B------:R-:W-:Y:S01]  /*0540*/  FSEL R21, R21, 1.875, P2 ;  /* 0x3ff0000015157808 */ /* 0x000fe20001000000 */
[----:B------:R-:W-:Y:S06]  /*0550*/  BRA `(.L_x_11) ;  /* 0x0000000000247947 */ /* 0x000fec0003800000 */
.L_x_9:
[----:B------:R-:W-:Y:S01]  /*0560*/  VIADD R56, R15, 0x1 ;  /* 0x000000010f387836 */ /* 0x000fe20000000000 */
[----:B------:R-:W-:Y:S01]  /*0570*/  BSSY.RECONVERGENT B2, `(.L_x_12) ;  /* 0x0000005000027945 */ /* 0x000fe20003800200 */
[----:B------:R-:W-:-:S04]  /*0580*/  MOV R0, 0x5c0 ;  /* 0x000005c000007802 */ /* 0x000fc80000000f00 */
[----:B------:R-:W0:Y:S02]  /*0590*/  I2F.F64 R56, R56 ;  /* 0x0000003800387312 */ /* 0x000e240000201c00 */
[----:B0-----:R-:W-:-:S07]  /*05a0*/  IMAD.MOV.U32 R8, RZ, RZ, R56 ;  /* 0x000000ffff087224 */ /* 0x001fce00078e0038 */
[----:B------:R-:W-:Y:S05]  /*05b0*/  CALL.REL.NOINC `($_Z11next_boardsP5BoardS0_iiib$__internal_accurate_pow) ;  /* 0x0000007800d47944 */ /* 0x000fea0003c00000 */
[----:B------:R-:W-:Y:S05]  /*05c0*/  BSYNC.RECONVERGENT B2 ;  /* 0x0000000000027941 */ /* 0x000fea0003800200 */
.L_x_12:
[----:B------:R-:W-:Y:S02]  /*05d0*/  IMAD.MOV.U32 R17, RZ, RZ, R2 ;  /* 0x000000ffff117224 */ /* 0x000fe400078e0002 */
[----:B------:R-:W-:-:S07]  /*05e0*/  IMAD.MOV.U32 R23, RZ, RZ, R3 ;  /* 0x000000ffff177224 */ /* 0x000fce00078e0003 */
.L_x_11:
[----:B------:R-:W0:Y:S02]  /*05f0*/  F2I.U64.F64.TRUNC R20, R20 ;  /* 0x0000001400147311 */ /* 0x000e24000030d800 */
[----:B0-----:R-:W-:-:S04]  /*0600*/  LOP3.LUT P2, RZ, R20, R17, RZ, 0xc0, !PT ;  /* 0x0000001114ff7212 */ /* 0x001fc8000784c0ff */
[----:B------:R-:W-:-:S13]  /*0610*/  LOP3.LUT P2, RZ, R21, R23, RZ, 0xc0, P2 ;  /* 0x0000001715ff7212 */ /* 0x000fda000104c0ff */
[----:B------:R-:W-:Y:S05]  /*0620*/  @P2 BRA `(.L_x_8) ;  /* 0x00000004006c2947 */ /* 0x000fea0003800000 */
[----:B------:R-:W0:Y:S01]  /*0630*/  LDC.64 R16, c[0x0][0x388] ;  /* 0x0000e200ff107b82 */ /* 0x000e220000000a00 */
[----:B------:R-:W-:Y:S01]  /*0640*/  IMAD R21, R18, UR5, R19 ;  /* 0x0000000512157c24 */ /* 0x000fe2000f8e0213 */
[----:B------:R-:W-:Y:S01]  /*0650*/  SHF.R.U64 R33, R2, 0x8, R3 ;  /* 0x0000000802217819 */ /* 0x000fe20000001203 */
[----:B------:R-:W-:Y:S01]  /*0660*/  IMAD.MOV.U32 R24, RZ, RZ, RZ ;  /* 0x000000ffff187224 */ /* 0x000fe200078e00ff */
[--C-:B------:R-:W-:Y:S02]  /*0670*/  SHF.R.U32.HI R31, RZ, 0x18, R5.reuse ;  /* 0x00000018ff1f7819 */ /* 0x100fe40000011605 */
[--C-:B------:R-:W-:Y:S02]  /*0680*/  SHF.R.U32.HI R29, RZ, 0x10, R5.reuse ;  /* 0x00000010ff1d7819 */ /* 0x100fe40000011605 */
[--C-:B------:R-:W-:Y:S02]  /*0690*/  SHF.R.U32.HI R27, RZ, 0x8, R5.reuse ;  /* 0x00000008ff1b7819 */ /* 0x100fe40000011605 */
[----:B------:R-:W-:-:S02]  /*06a0*/  SHF.R.U64 R25, R4, 0x18, R5 ;  /* 0x0000001804197819 */ /* 0x000fc40000001205 */
[----:B------:R-:W-:Y:S02]  /*06b0*/  SHF.R.U64 R23, R4, 0x10, R5 ;  /* 0x0000001004177819 */ /* 0x000fe40000001205 */
[----:B------:R-:W-:Y:S01]  /*06c0*/  ISETP.GE.AND P2, PT, R22, 0x3f, PT ;  /* 0x0000003f1600780c */ /* 0x000fe20003f46270 */
[----:B0-----:R-:W-:Y:S01]  /*06d0*/  IMAD.WIDE R16, R21, 0x10, R16 ;  /* 0x0000001015107825 */ /* 0x001fe200078e0210 */
[----:B------:R-:W-:-:S04]  /*06e0*/  SHF.R.U64 R21, R4, 0x8, R5 ;  /* 0x0000000804157819 */ /* 0x000fc80000001205 */
[----:B------:R0:W-:Y:S04]  /*06f0*/  STG.E.U8 desc[UR36][R16.64+0x1], R33 ;  /* 0x0000012110007986 */ /* 0x0001e8000c101124 */
        /* <DEDUP_REMOVED lines=14> */
[----:B------:R0:W-:Y:S01]  /*07e0*/  STG.E.U8 desc[UR36][R16.64+0x8], R4 ;  /* 0x0000080410007986 */ /* 0x0001e2000c101124 */
[----:B------:R-:W-:Y:S05]  /*07f0*/  @!P2 BRA `(.L_x_13) ;  /* 0x00000000003ca947 */ /* 0x000fea0003800000 */
[----:B------:R-:W-:Y:S01]  /*0800*/  VIADD R22, R22, 0xffffffc1 ;  /* 0xffffffc116167836 */ /* 0x000fe20000000000 */
[----:B------:R-:W-:Y:S01]  /*0810*/  BSSY.RECONVERGENT B2, `(.L_x_14) ;  /* 0x0000005000027945 */ /* 0x000fe20003800200 */
[----:B------:R-:W-:Y:S02]  /*0820*/  MOV R0, 0x860 ;  /* 0x0000086000007802 */ /* 0x000fe40000000f00 */
[----:B------:R-:W1:Y:S02]  /*0830*/  I2F.F64.U32 R56, R22 ;  /* 0x0000001600387312 */ /* 0x000e640000201800 */
[----:B-1----:R-:W-:-:S07]  /*0840*/  IMAD.MOV.U32 R8, RZ, RZ, R56 ;  /* 0x000000ffff087224 */ /* 0x002fce00078e0038 */
[----:B0-----:R-:W-:Y:S05]  /*0850*/  CALL.REL.NOINC `($_Z11next_boardsP5BoardS0_iiib$__internal_accurate_pow) ;  /* 0x00000078002c7944 */ /* 0x001fea0003c00000 */
[----:B------:R-:W-:Y:S05]  /*0860*/  BSYNC.RECONVERGENT B2 ;  /* 0x0000000000027941 */ /* 0x000fea0003800200 */
.L_x_14:
[----:B------:R-:W-:Y:S01]  /*0870*/  ISETP.NE.AND P2, PT, R22, RZ, PT ;  /* 0x000000ff1600720c */ /* 0x000fe20003f45270 */
[----:B------:R-:W-:Y:S02]  /*0880*/  IMAD.MOV.U32 R27, RZ, RZ, 0x1 ;  /* 0x00000001ff1b7424 */ /* 0x000fe400078e00ff */
[----:B------:R-:W-:Y:S01]  /*0890*/  IMAD.MOV.U32 R23, RZ, RZ, R4 ;  /* 0x000000ffff177224 */ /* 0x000fe200078e0004 */
[----:B------:R-:W-:Y:S01]  /*08a0*/  FSEL R20, R20, RZ, P2 ;  /* 0x000000ff14147208 */ /* 0x000fe20001000000 */
[----:B------:R-:W-:Y:S01]  /*08b0*/  IMAD.MOV.U32 R25, RZ, RZ, R5 ;  /* 0x000000ffff197224 */ /* 0x000fe200078e0005 */
[----:B------:R-:W-:-:S06]  /*08c0*/  FSEL R21, R21, 1.875, P2 ;  /* 0x3ff0000015157808 */ /* 0x000fcc0001000000 */
[----:B------:R-:W0:Y:S01]  /*08d0*/  F2I.U64.F64.TRUNC R20, R20 ;  /* 0x0000001400147311 */ /* 0x000e22000030d800 */
[----:B------:R-:W-:Y:S05]  /*08e0*/  BRA `(.L_x_15) ;  /* 0x00000000002c7947 */ /* 0x000fea0003800000 */
.L_x_13:
[----:B------:R-:W-:Y:S01]  /*08f0*/  VIADD R56, R22, 0x1 ;  /* 0x0000000116387836 */ /* 0x000fe20000000000 */
[----:B------:R-:W-:Y:S01]  /*0900*/  BSSY.RECONVERGENT B2, `(.L_x_16) ;  /* 0x0000005000027945 */ /* 0x000fe20003800200 */
[----:B------:R-:W-:-:S04]  /*0910*/  MOV R0, 0x950 ;  /* 0x0000095000007802 */ /* 0x000fc80000000f00 */
[----:B------:R-:W1:Y:S02]  /*0920*/  I2F.F64 R56, R56 ;  /* 0x0000003800387312 */ /* 0x000e640000201c00 */
[----:B-1----:R-:W-:-:S07]  /*0930*/  IMAD.MOV.U32 R8, RZ, RZ, R56 ;  /* 0x000000ffff087224 */ /* 0x002fce00078e0038 */
[----:B0-----:R-:W-:Y:S05]  /*0940*/  CALL.REL.NOINC `($_Z11next_boardsP5BoardS0_iiib$__internal_accurate_pow) ;  /* 0x0000007400f07944 */ /* 0x001fea0003c00000 */
[----:B------:R-:W-:Y:S05]  /*0950*/  BSYNC.RECONVERGENT B2 ;  /* 0x0000000000027941 */ /* 0x000fea0003800200 */
.L_x_16:
[----:B------:R-:W1:Y:S01]  /*0960*/  F2I.U64.F64.TRUNC R20, R20 ;  /* 0x0000001400147311 */ /* 0x000e62000030d800 */
[----:B------:R-:W-:Y:S02]  /*0970*/  IMAD.MOV.U32 R27, RZ, RZ, RZ ;  /* 0x000000ffff1b7224 */ /* 0x000fe400078e00ff */
[----:B------:R-:W-:Y:S02]  /*0980*/  IMAD.MOV.U32 R23, RZ, RZ, R2 ;  /* 0x000000ffff177224 */ /* 0x000fe400078e0002 */
[----:B------:R-:W-:-:S07]  /*0990*/  IMAD.MOV.U32 R25, RZ, RZ, R3 ;  /* 0x000000ffff197224 */ /* 0x000fce00078e0003 */
.L_x_15:
[----:B------:R-:W-:Y:S02]  /*09a0*/  LEA R22, P2, R27, R16, 0x3 ;  /* 0x000000101b167211 */ /* 0x000fe400078418ff */
[----:B01----:R-:W-:Y:S02]  /*09b0*/  LOP3.LUT R20, R23, R20, RZ, 0xfc, !PT ;  /* 0x0000001417147212 */ /* 0x003fe400078efcff */
[----:B------:R-:W-:Y:S02]  /*09c0*/  LOP3.LUT R21, R25, R21, RZ, 0xfc, !PT ;  /* 0x0000001519157212 */ /* 0x000fe400078efcff */
[----:B------:R-:W-:Y:S01]  /*09d0*/  LEA.HI.X R23, R27, R17, R24, 0x3, P2 ;  /* 0x000000111b177211 */ /* 0x000fe200010f1c18 */
[----:B------:R-:W-:-:S04]  /*09e0*/  IMAD.MOV.U32 R24, RZ, RZ, RZ ;  /* 0x000000ffff187224 */ /* 0x000fc800078e00ff */
[----:B------:R0:W-:Y:S01]  /*09f0*/  STG.E.64 desc[UR36][R22.64], R20 ;  /* 0x0000001416007986 */ /* 0x0001e2000c101b24 */
        /* <DEDUP_REMOVED lines=8> */
.L_x_18:
[----:B------:R-:W-:Y:S01]  /*0a80*/  ISETP.NE.AND P1, PT, R15, RZ, PT ;  /* 0x000000ff0f00720c */ /* 0x000fe20003f25270 */
[----:B------:R-:W-:-:S03]  /*0a90*/  IMAD.MOV.U32 R15, RZ, RZ, 0x1 ;  /* 0x00000001ff0f7424 */ /* 0x000fc600078e00ff */
[----:B------:R-:W-:Y:S02]  /*0aa0*/  FSEL R20, R20, RZ, P1 ;  /* 0x000000ff14147208 */ /* 0x000fe40000800000 */
[----:B------:R-:W-:-:S06]  /*0ab0*/  FSEL R21, R21, 1.875, P1 ;  /* 0x3ff0000015157808 */ /* 0x000fcc0000800000 */
[----:B------:R-:W0:Y:S01]  /*0ac0*/  F2I.U64.F64.TRUNC R20, R20 ;  /* 0x0000001400147311 */ /* 0x000e22000030d800 */
[----:B------:R-:W-:Y:S05]  /*0ad0*/  BRA `(.L_x_19) ;  /* 0x0000000000247947 */ /* 0x000fea0003800000 */
.L_x_17:
[----:B------:R-:W-:Y:S01]  /*0ae0*/  VIADD R56, R15, 0x1 ;  /* 0x000000010f387836 */ /* 0x000fe20000000000 */
[----:B------:R-:W-:Y:S01]  /*0af0*/  BSSY.RECONVERGENT B2, `(.L_x_20) ;  /* 0x0000005000027945 */ /* 0x000fe20003800200 */
[----:B------:R-:W-:-:S04]  /*0b00*/  MOV R0, 0xb40 ;  /* 0x00000b4000007802 */ /* 0x000fc80000000f00 */
[----:B------:R-:W1:Y:S02]  /*0b10*/  I2F.F64 R56, R56 ;  /* 0x0000003800387312 */ /* 0x000e640000201c00 */
[----:B-1----:R-:W-:-:S07]  /*0b20*/  IMAD.MOV.U32 R8, RZ, RZ, R56 ;  /* 0x000000ffff087224 */ /* 0x002fce00078e0038 */
[----:B0-----:R-:W-:Y:S05]  /*0b30*/  CALL.REL.NOINC `($_Z11next_boardsP5BoardS0_iiib$__internal_accurate_pow) ;  /* 0x0000007400747944 */ /* 0x001fea0003c00000 */
[----:B------:R-:W-:Y:S05]  /*0b40*/  BSYNC.RECONVERGENT B2 ;  /* 0x0000000000027941 */ /* 0x000fea0003800200 */
.L_x_20:
[----:B------:R-:W1:Y:S01]  /*0b50*/  F2I.U64.F64.TRUNC R20, R20 ;  /* 0x0000001400147311 */ /* 0x000e62000030d800 */
[----:B------:R-:W-:-:S07]  /*0b60*/  IMAD.MOV.U32 R15, RZ, RZ, RZ ;  /* 0x000000ffff0f7224 */ /* 0x000fce00078e00ff */
.L_x_19:
[----:B------:R-:W-:-:S04]  /*0b70*/  LEA R16, P1, R15, R16, 0x3 ;  /* 0x000000100f107211 */ /* 0x000fc800078218ff */
[----:B------:R-:W-:-:S05]  /*0b80*/  LEA.HI.X R17, R15, R17, R24, 0x3, P1 ;  /* 0x000000110f117211 */ /* 0x000fca00008f1c18 */
[----:B------:R-:W0:Y:S01]  /*0b90*/  LDG.E.64 R22, desc[UR36][R16.64] ;  /* 0x0000002410167981 */ /* 0x000e22000c1e1b00 */
[----:B------:R-:W-:Y:S01]  /*0ba0*/  VIADD R19, R19, 0x1 ;  /* 0x0000000113137836 */ /* 0x000fe20000000000 */
[----:B01----:R-:W-:Y:S02]  /*0bb0*/  LOP3.LUT R20, R22, R20, RZ, 0xfc, !PT ;  /* 0x0000001416147212 */ /* 0x003fe400078efcff */
[----:B------:R-:W-:-:S05]  /*0bc0*/  LOP3.LUT R21, R23, R21, RZ, 0xfc, !PT ;  /* 0x0000001517157212 */ /* 0x000fca00078efcff */
[----:B------:R0:W-:Y:S02]  /*0bd0*/  STG.E.64 desc[UR36][R16.64], R20 ;  /* 0x0000001410007986 */ /* 0x0001e4000c101b24 */
.L_x_8:
[----:B------:R-:W-:Y:S05]  /*0be0*/  BSYNC.RECONVERGENT B1 ;  /* 0x0000000000017941 */ /* 0x000fea0003800200 */
.L_x_7:
[----:B------:R-:W-:Y:S05]  /*0bf0*/  @P0 BRA `(.L_x_21) ;  /* 0xfffffff400980947 */ /* 0x000fea000383ffff */
[----:B------:R-:W-:-:S13]  /*0c00*/  ISETP.NE.AND P0, PT, R13, R12, PT ;  /* 0x0000000c0d00720c */ /* 0x000fda0003f05270 */
[----:B------:R-:W-:Y:S05]  /*0c10*/  @!P0 BRA `(.L_x_1) ;  /* 0x0000000800c08947 */ /* 0x000fea0003800000 */
[----:B------:R-:W-:Y:S01]  /*0c20*/  VIADD R13, R13, 0x1 ;  /* 0x000000010d0d7836 */ /* 0x000fe20000000000 */
[----:B------:R-:W-:Y:S06]  /*0c30*/  BRA `(.L_x_22) ;  /* 0xfffffff400847947 */ /* 0x000fec000383ffff */
.L_x_2:
        /* <DEDUP_REMOVED lines=13> */
.L_x_42:
[----:B0-----:R-:W0:Y:S01]  /*0d10*/  LDC R0, c[0x0][0x398] ;  /* 0x0000e600ff007b82 */ /* 0x001e220000000800 */
[----:B------:R-:W1:Y:S01]  /*0d20*/  LDCU UR4, c[0x0][0x394] ;  /* 0x00007280ff0477ac */ /* 0x000e620008000800 */
[----:B------:R-:W-:Y:S02]  /*0d30*/  IMAD.MOV.U32 R14, RZ, RZ, R13 ;  /* 0x000000ffff0e7224 */ /* 0x000fe400078e000d */
[----:B------:R-:W-:Y:S02]  /*0d40*/  IMAD.MOV.U32 R16, RZ, RZ, RZ ;  /* 0x000000ffff107224 */ /* 0x000fe400078e00ff */
[C---:B0-----:R-:W-:Y:S02]  /*0d50*/  IMAD R15, R13.reuse, R0, 0x1 ;  /* 0x000000010d0f7424 */ /* 0x041fe400078e0200 */
[----:B------:R-:W-:-:S05]  /*0d60*/  VIADD R13, R13, 0x1 ;  /* 0x000000010d0d7836 */ /* 0x000fca0000000000 */
[----:B-1----:R-:W-:-:S13]  /*0d70*/  ISETP.NE.AND P0, PT, R13, UR4, PT ;  /* 0x000000040d007c0c */ /* 0x002fda000bf05270 */
.L_x_41:
[----:B------:R-:W-:-:S05]  /*0d80*/  IMAD R17, R14, UR9, R16 ;  /* 0x000000090e117c24 */ /* 0x000fca000f8e0210 */
[----:B------:R-:W-:-:S13]  /*0d90*/  ISETP.GE.AND P1, PT, R17, 0x3f, PT ;  /* 0x0000003f1100780c */ /* 0x000fda0003f26270 */
        /* <DEDUP_REMOVED lines=8> */
.L_x_24:
[----:B------:R-:W-:Y:S01]  /*0e20*/  ISETP.NE.AND P2, PT, R22, RZ, PT ;  /* 0x000000ff1600720c */ /* 0x000fe20003f45270 */
[----:B------:R-:W-:Y:S02]  /*0e30*/  IMAD.MOV.U32 R23, RZ, RZ, R4 ;  /* 0x000000ffff177224 */ /* 0x000fe400078e0004 */
[----:B------:R-:W-:Y:S01]  /*0e40*/  IMAD.MOV.U32 R25, RZ, RZ, R5 ;  /* 0x000000ffff197224 */ /* 0x000fe200078e0005 */
[----:B------:R-:W-:Y:S02]  /*0e50*/  FSEL R20, R20, RZ, P2 ;  /* 0x000000ff14147208 */ /* 0x000fe40001000000 */
[----:B------:R-:W-:Y:S01]  /*0e60*/  FSEL R21, R21, 1.875, P2 ;  /* 0x3ff0000015157808 */ /* 0x000fe20001000000 */
[----:B------:R-:W-:Y:S06]  /*0e70*/  BRA `(.L_x_25) ;  /* 0x0000000000247947 */ /* 0x000fec0003800000 */
.L_x_23:
[----:B------:R-:W-:Y:S01]  /*0e80*/  IMAD.IADD R56, R15, 0x1, R16 ;  /* 0x000000010f387824 */ /* 0x000fe200078e0210 */
[----:B------:R-:W-:Y:S01]  /*0e90*/  BSSY.RECONVERGENT B1, `(.L_x_26) ;  /* 0x0000005000017945 */ /* 0x000fe20003800200 */
[----:B------:R-:W-:-:S04]  /*0ea0*/  MOV R0, 0xee0 ;  /* 0x00000ee000007802 */ /* 0x000fc80000000f00 */
[----:B------:R-:W0:Y:S02]  /*0eb0*/  I2F.F64 R56, R56 ;  /* 0x0000003800387312 */ /* 0x000e240000201c00 */
[----:B0-----:R-:W-:-:S07]  /*0ec0*/  IMAD.MOV.U32 R8, RZ, RZ, R56 ;  /* 0x000000ffff087224 */ /* 0x001fce00078e0038 */
[----:B-----5:R-:W-:Y:S05]  /*0ed0*/  CALL.REL.NOINC `($_Z11next_boardsP5BoardS0_iiib$__internal_accurate_pow) ;  /* 0x00000070008c7944 */ /* 0x020fea0003c00000 */
[----:B------:R-:W-:Y:S05]  /*0ee0*/  BSYNC.RECONVERGENT B1 ;  /* 0x0000000000017941 */ /* 0x000fea0003800200 */
.L_x_26:
[----:B------:R-:W-:Y:S02]  /*0ef0*/  IMAD.MOV.U32 R23, RZ, RZ, R2 ;  /* 0x000000ffff177224 */ /* 0x000fe400078e0002 */
[----:B------:R-:W-:-:S07]  /*0f00*/  IMAD.MOV.U32 R25, RZ, RZ, R3 ;  /* 0x000000ffff197224 */ /* 0x000fce00078e0003 */
.L_x_25:
[----:B------:R-:W0:Y:S01]  /*0f10*/  F2I.U64.F64.TRUNC R20, R20 ;  /* 0x0000001400147311 */ /* 0x000e22000030d800 */
[----:B------:R-:W-:Y:S01]  /*0f20*/  BSSY.RECONVERGENT B1, `(.L_x_27) ;  /* 0x000007b000017945 */ /* 0x000fe20003800200 */
[----:B0-----:R-:W-:-:S04]  /*0f30*/  LOP3.LUT P2, RZ, R20, R23, RZ, 0xc0, !PT ;  /* 0x0000001714ff7212 */ /* 0x001fc8000784c0ff */
[----:B------:R-:W-:-:S13]  /*0f40*/  LOP3.LUT P2, RZ, R21, R25, RZ, 0xc0, P2 ;  /* 0x0000001915ff7212 */ /* 0x000fda000104c0ff */
[----:B------:R-:W-:Y:S05]  /*0f50*/  @P2 BRA `(.L_x_28) ;  /* 0x0000000400dc2947 */ /* 0x000fea0003800000 */
[----:B------:R-:W-:-:S05]  /*0f60*/  VIADD R0, R17, 0x1 ;  /* 0x0000000111007836 */ /* 0x000fca0000000000 */
        /* <DEDUP_REMOVED lines=9> */
.L_x_30:
[----:B------:R-:W-:Y:S01]  /*1000*/  ISETP.NE.AND P3, PT, R22, RZ, PT ;  /* 0x000000ff1600720c */ /* 0x000fe20003f65270 */
[----:B------:R-:W-:Y:S02]  /*1010*/  IMAD.MOV.U32 R23, RZ, RZ, R4 ;  /* 0x000000ffff177224 */ /* 0x000fe400078e0004 */
[----:B------:R-:W-:Y:S01]  /*1020*/  IMAD.MOV.U32 R25, RZ, RZ, R5 ;  /* 0x000000ffff197224 */ /* 0x000fe200078e0005 */
[----:B------:R-:W-:Y:S02]  /*1030*/  FSEL R20, R20, RZ, P3 ;  /* 0x000000ff14147208 */ /* 0x000fe40001800000 */
[----:B------:R-:W-:Y:S01]  /*1040*/  FSEL R21, R21, 1.875, P3 ;  /* 0x3ff0000015157808 */ /* 0x000fe20001800000 */
[----:B------:R-:W-:Y:S06]  /*1050*/  BRA `(.L_x_31) ;  /* 0x0000000000247947 */ /* 0x000fec0003800000 */
.L_x_29:
[----:B------:R-:W-:Y:S01]  /*1060*/  VIADD R56, R17, 0x2 ;  /* 0x0000000211387836 */ /* 0x000fe20000000000 */
[----:B------:R-:W-:Y:S01]  /*1070*/  BSSY.RECONVERGENT B2, `(.L_x_32) ;  /* 0x0000005000027945 */ /* 0x000fe20003800200 */
[----:B------:R-:W-:-:S04]  /*1080*/  MOV R0, 0x10c0 ;  /* 0x000010c000007802 */ /* 0x000fc80000000f00 */
[----:B------:R-:W0:Y:S02]  /*1090*/  I2F.F64 R56, R56 ;  /* 0x0000003800387312 */ /* 0x000e240000201c00 */
[----:B0-----:R-:W-:-:S07]  /*10a0*/  IMAD.MOV.U32 R8, RZ, RZ, R56 ;  /* 0x000000ffff087224 */ /* 0x001fce00078e0038 */
[----:B------:R-:W-:Y:S05]  /*10b0*/  CALL.REL.NOINC `($_Z11next_boardsP5BoardS0_iiib$__internal_accurate_pow) ;  /* 0x0000007000147944 */ /* 0x000fea0003c00000 */
[----:B------:R-:W-:Y:S05]  /*10c0*/  BSYNC.RECONVERGENT B2 ;  /* 0x0000000000027941 */ /* 0x000fea0003800200 */
.L_x_32:
[----:B------:R-:W-:Y:S02]  /*10d0*/  IMAD.MOV.U32 R23, RZ, RZ, R2 ;  /* 0x000000ffff177224 */ /* 0x000fe400078e0002 */
[----:B------:R-:W-:-:S07]  /*10e0*/  IMAD.MOV.U32 R25, RZ, RZ, R3 ;  /* 0x000000ffff197224 */ /* 0x000fce00078e0003 */
.L_x_31:
        /* <DEDUP_REMOVED lines=10> */
[C-C-:B------:R-:W-:Y:S02]  /*1190*/  SHF.R.U64 R31, R4.reuse, 0x18, R5.reuse ;  /* 0x00000018041f7819 */ /* 0x140fe40000001205 */
[----:B------:R-:W-:-:S02]  /*11a0*/  SHF.R.U64 R33, R4, 0x10, R5 ;  /* 0x0000001004217819 */ /* 0x000fc40000001205 */
[----:B------:R-:W-:Y:S01]  /*11b0*/  SHF.R.U64 R35, R4, 0x8, R5 ;  /* 0x0000000804237819 */ /* 0x000fe20000001205 */
[----:B0-----:R-:W-:Y:S01]  /*11c0*/  IMAD.WIDE R22, R21, 0x10, R22 ;  /* 0x0000001015167825 */ /* 0x001fe200078e0216 */
[----:B------:R-:W-:-:S04]  /*11d0*/  SHF.R.U32.HI R21, RZ, 0x18, R5 ;  /* 0x00000018ff157819 */ /* 0x000fc80000011605 */
        /* <DEDUP_REMOVED lines=24> */
.L_x_34:
        /* <DEDUP_REMOVED lines=8> */
.L_x_33:
[----:B------:R-:W-:Y:S01]  /*13e0*/  IMAD.IADD R56, R15, 0x1, R16 ;  /* 0x000000010f387824 */ /* 0x000fe200078e0210 */
[----:B------:R-:W-:Y:S01]  /*13f0*/  BSSY.RECONVERGENT B2, `(.L_x_36) ;  /* 0x0000005000027945 */ /* 0x000fe20003800200 */
[----:B------:R-:W-:-:S04]  /*1400*/  MOV R0, 0x1440 ;  /* 0x0000144000007802 */ /* 0x000fc80000000f00 */
[----:B------:R-:W1:Y:S02]  /*1410*/  I2F.F64 R56, R56 ;  /* 0x0000003800387312 */ /* 0x000e640000201c00 */
[----:B-1----:R-:W-:-:S07]  /*1420*/  IMAD.MOV.U32 R8, RZ, RZ, R56 ;  /* 0x000000ffff087224 */ /* 0x002fce00078e0038 */
[----:B0-----:R-:W-:Y:S05]  /*1430*/  CALL.REL.NOINC `($_Z11next_boardsP5BoardS0_iiib$__internal_accurate_pow) ;  /* 0x0000006c00347944 */ /* 0x001fea0003c00000 */
[----:B------:R-:W-:Y:S05]  /*1440*/  BSYNC.RECONVERGENT B2 ;  /* 0x0000000000027941 */ /* 0x000fea0003800200 */
.L_x_36:
[----:B------:R-:W1:Y:S01]  /*1450*/  F2I.U64.F64.TRUNC R20, R20 ;  /* 0x0000001400147311 */ /* 0x000e62000030d800 */
[----:B------:R-:W-:Y:S02]  /*1460*/  IMAD.MOV.U32 R29, RZ, RZ, RZ ;  /* 0x000000ffff1d7224 */ /* 0x000fe400078e00ff */
[----:B------:R-:W-:Y:S02]  /*1470*/  IMAD.MOV.U32 R25, RZ, RZ, R2 ;  /* 0x000000ffff197224 */ /* 0x000fe400078e0002 */
[----:B------:R-:W-:-:S07]  /*1480*/  IMAD.MOV.U32 R27, RZ, RZ, R3 ;  /* 0x000000ffff1b7224 */ /* 0x000fce00078e0003 */
.L_x_35:
        /* <DEDUP_REMOVED lines=14> */
.L_x_38:
[----:B------:R-:W-:Y:S01]  /*1570*/  ISETP.NE.AND P1, PT, R17, RZ, PT ;  /* 0x000000ff1100720c */ /* 0x000fe20003f25270 */
[----:B------:R-:W-:-:S03]  /*1580*/  IMAD.MOV.U32 R17, RZ, RZ, 0x1 ;  /* 0x00000001ff117424 */ /* 0x000fc600078e00ff */
[----:B------:R-:W-:Y:S02]  /*1590*/  FSEL R20, R20, RZ, P1 ;  /* 0x000000ff14147208 */ /* 0x000fe40000800000 */
[----:B------:R-:W-:-:S06]  /*15a0*/  FSEL R21, R21, 1.875, P1 ;  /* 0x3ff0000015157808 */ /* 0x000fcc0000800000 */
[----:B------:R-:W0:Y:S01]  /*15b0*/  F2I.U64.F64.TRUNC R20, R20 ;  /* 0x0000001400147311 */ /* 0x000e22000030d800 */
[----:B------:R-:W-:Y:S05]  /*15c0*/  BRA `(.L_x_39) ;  /* 0x0000000000247947 */ /* 0x000fea0003800000 */
.L_x_37:
[----:B------:R-:W-:Y:S01]  /*15d0*/  VIADD R56, R17, 0x2 ;  /* 0x0000000211387836 */ /* 0x000fe20000000000 */
[----:B------:R-:W-:Y:S01]  /*15e0*/  BSSY.RECONVERGENT B2, `(.L_x_40) ;  /* 0x0000005000027945 */ /* 0x000fe20003800200 */
[----:B------:R-:W-:-:S04]  /*15f0*/  MOV R0, 0x1630 ;  /* 0x0000163000007802 */ /* 0x000fc80000000f00 */
[----:B------:R-:W1:Y:S02]  /*1600*/  I2F.F64 R56, R56 ;  /* 0x0000003800387312 */ /* 0x000e640000201c00 */
[----:B-1----:R-:W-:-:S07]  /*1610*/  IMAD.MOV.U32 R8, RZ, RZ, R56 ;  /* 0x000000ffff087224 */ /* 0x002fce00078e0038 */
[----:B0-----:R-:W-:Y:S05]  /*1620*/  CALL.REL.NOINC `($_Z11next_boardsP5BoardS0_iiib$__internal_accurate_pow) ;  /* 0x0000006800b87944 */ /* 0x001fea0003c00000 */
[----:B------:R-:W-:Y:S05]  /*1630*/  BSYNC.RECONVERGENT B2 ;  /* 0x0000000000027941 */ /* 0x000fea0003800200 */
.L_x_40:
[----:B------:R-:W1:Y:S01]  /*1640*/  F2I.U64.F64.TRUNC R20, R20 ;  /* 0x0000001400147311 */ /* 0x000e62000030d800 */
[----:B------:R-:W-:-:S07]  /*1650*/  IMAD.MOV.U32 R17, RZ, RZ, RZ ;  /* 0x000000ffff117224 */ /* 0x000fce00078e00ff */
.L_x_39:
[----:B------:R-:W-:-:S04]  /*1660*/  LEA R22, P1, R17, R22, 0x3 ;  /* 0x0000001611167211 */ /* 0x000fc800078218ff */
[----:B------:R-:W-:-:S05]  /*1670*/  LEA.HI.X R23, R17, R23, R26, 0x3, P1 ;  /* 0x0000001711177211 */ /* 0x000fca00008f1c1a */
[----:B------:R-:W0:Y:S01]  /*1680*/  LDG.E.64 R24, desc[UR36][R22.64] ;  /* 0x0000002416187981 */ /* 0x000e22000c1e1b00 */
[----:B------:R-:W-:Y:S01]  /*1690*/  VIADD R19, R19, 0x1 ;  /* 0x0000000113137836 */ /* 0x000fe20000000000 */
[----:B01----:R-:W-:Y:S02]  /*16a0*/  LOP3.LUT R20, R24, R20, RZ, 0xfc, !PT ;  /* 0x0000001418147212 */ /* 0x003fe400078efcff */
[----:B------:R-:W-:-:S05]  /*16b0*/  LOP3.LUT R21, R25, R21, RZ, 0xfc, !PT ;  /* 0x0000001519157212 */ /* 0x000fca00078efcff */
[----:B------:R0:W-:Y:S02]  /*16c0*/  STG.E.64 desc[UR36][R22.64], R20 ;  /* 0x0000001416007986 */ /* 0x0001e4000c101b24 */
.L_x_28:
[----:B------:R-:W-:Y:S05]  /*16d0*/  BSYNC.RECONVERGENT B1 ;  /* 0x0000000000017941 */ /* 0x000fea0003800200 */
.L_x_27:
[C---:B------:R-:W-:Y:S01]  /*16e0*/  ISETP.NE.AND P1, PT, R16.reuse, R12, PT ;  /* 0x0000000c1000720c */ /* 0x040fe20003f25270 */
[----:B------:R-:W-:-:S12]  /*16f0*/  VIADD R16, R16, 0x1 ;  /* 0x0000000110107836 */ /* 0x000fd80000000000 */
[----:B------:R-:W-:Y:S05]  /*1700*/  @P1 BRA `(.L_x_41) ;  /* 0xfffffff4009c1947 */ /* 0x000fea000383ffff */
[----:B------:R-:W-:Y:S05]  /*1710*/  @P0 BRA `(.L_x_42) ;  /* 0xfffffff4007c0947 */ /* 0x000fea000383ffff */
.L_x_1:
[----:B------:R-:W-:Y:S05]  /*1720*/  BSYNC.RECONVERGENT B0 ;  /* 0x0000000000007941 */ /* 0x000fea0003800200 */
.L_x_0:
[----:B------:R-:W-:Y:S01]  /*1730*/  ISETP.GE.AND P0, PT, R19, 0x1, PT ;  /* 0x000000011300780c */ /* 0x000fe20003f06270 */
[----:B------:R-:W-:-:S12]  /*1740*/  BSSY.RECONVERGENT B6, `(.L_x_43) ;  /* 0x0000661000067945 */ /* 0x000fd80003800200 */
[----:B------:R-:W-:Y:S05]  /*1750*/  @!P0 BRA `(.L_x_44) ;  /* 0x00000064007c8947 */ /* 0x000fea0003800000 */
[----:B------:R-:W1:Y:S01]  /*1760*/  LDC R30, c[0x0][0x398] ;  /* 0x0000e600ff1e7b82 */ /* 0x000e620000000800 */
[----:B------:R-:W2:Y:S01]  /*1770*/  LDCU UR4, c[0x0][0x394] ;  /* 0x00007280ff0477ac */ /* 0x000ea20008000800 */
[----:B0-----:R-:W-:Y:S01]  /*1780*/  IMAD.MOV.U32 R22, RZ, RZ, RZ ;  /* 0x000000ffff167224 */ /* 0x001fe200078e00ff */
[CC--:B-1----:R-:W-:Y:S01]  /*1790*/  LEA.HI R23, R30.reuse, R30.reuse, RZ, 0x1 ;  /* 0x0000001e1e177211 */ /* 0x0c2fe200078f08ff */
[C---:B------:R-:W-:Y:S01]  /*17a0*/  VIADD R24, R30.reuse, 0xffffffff ;  /* 0xffffffff1e187836 */ /* 0x040fe20000000000 */
[C---:B--2---:R-:W-:Y:S02]  /*17b0*/  VIMNMX R54, PT, PT, R30.reuse, UR4, PT ;  /* 0x000000041e367c48 */ /* 0x044fe4000bfe0100 */
[----:B------:R-:W-:Y:S02]  /*17c0*/  SHF.R.S32.HI R23, RZ, 0x1, R23 ;  /* 0x00000001ff177819 */ /* 0x000fe40000011417 */
[C---:B------:R-:W-:Y:S02]  /*17d0*/  LOP3.LUT R48, R30.reuse, 0x1, RZ, 0xc0, !PT ;  /* 0x000000011e307812 */ /* 0x040fe400078ec0ff */
[----:B------:R-:W-:Y:S01]  /*17e0*/  LOP3.LUT R26, R30, 0x7ffffffe, RZ, 0xc0, !PT ;  /* 0x7ffffffe1e1a7812 */ /* 0x000fe200078ec0ff */
[C---:B------:R-:W-:Y:S01]  /*17f0*/  VIADD R25, R23.reuse, 0x1 ;  /* 0x0000000117197836 */ /* 0x040fe20000000000 */
[C---:B------:R-:W-:Y:S01]  /*1800*/  LOP3.LUT R50, R23.reuse, 0x3, RZ, 0xc0, !PT ;  /* 0x0000000317327812 */ /* 0x040fe200078ec0ff */
[----:B------:R-:W-:Y:S01]  /*1810*/  IMAD.IADD R29, R24, 0x1, -R23 ;  /* 0x00000001181d7824 */ /* 0x000fe200078e0a17 */
[----:B------:R-:W-:Y:S01]  /*1820*/  ISETP.GE.AND P0, PT, R54, 0x1, PT ;  /* 0x000000013600780c */ /* 0x000fe20003f06270 */
[----:B------:R-:W-:Y:S01]  /*1830*/  VIADD R49, R23, 0xffffffff ;  /* 0xffffffff17317836 */ /* 0x000fe20000000000 */
[----:B------:R-:W-:Y:S01]  /*1840*/  VIMNMX R30, PT, PT, R25, R30, !PT ;  /* 0x0000001e191e7248 */ /* 0x000fe20007fe0100 */
[----:B------:R-:W-:Y:S01]  /*1850*/  VIADD R52, R50, 0xffffffff ;  /* 0xffffffff32347836 */ /* 0x000fe20000000000 */
[----:B------:R-:W-:-:S02]  /*1860*/  P2R R0, PR, RZ, 0x1 ;  /* 0x00000001ff007803 */ /* 0x000fc40000000000 */
[----:B------:R-:W-:Y:S01]  /*1870*/  LOP3.LUT R27, RZ, R23, RZ, 0x33, !PT ;  /* 0x00000017ff1b7212 */ /* 0x000fe200078e33ff */
[----:B------:R-:W-:Y:S01]  /*1880*/  IMAD.IADD R51, R30, 0x1, -R23 ;  /* 0x000000011e337824 */ /* 0x000fe200078e0a17 */
[C---:B------:R-:W-:Y:S01]  /*1890*/  LOP3.LUT R28, R23.reuse, 0x3ffffffc, RZ, 0xc0, !PT ;  /* 0x3ffffffc171c7812 */ /* 0x040fe200078ec0ff */
[----:B------:R-:W-:Y:S01]  /*18a0*/  IMAD.IADD R30, R23, 0x1, -R30 ;  /* 0x00000001171e7824 */ /* 0x000fe200078e0a1e */
[----:B------:R-:W-:Y:S02]  /*18b0*/  LOP3.LUT R29, R29, 0xfffffffc, RZ, 0xc0, !PT ;  /* 0xfffffffc1d1d7812 */ /* 0x000fe400078ec0ff */
[C---:B------:R-:W-:Y:S02]  /*18c0*/  LOP3.LUT R53, R51.reuse, 0x3, RZ, 0xc0, !PT ;  /* 0x0000000333357812 */ /* 0x040fe400078ec0ff */
[----:B------:R-:W-:-:S07]  /*18d0*/  LOP3.LUT R31, R51, 0xfffffffc, RZ, 0xc0, !PT ;  /* 0xfffffffc331f7812 */ /* 0x000fce00078ec0ff */
.L_x_256:
[----:B0-----:R-:W0:Y:S01]  /*18e0*/  LDC.64 R16, c[0x0][0x388] ;  /* 0x0000e200ff107b82 */ /* 0x001e220000000a00 */
[----:B------:R-:W1:Y:S02]  /*18f0*/  LDCU UR4, c[0x0][0x390] ;  /* 0x00007200ff0477ac */ /* 0x000e640008000800 */
[----:B-1----:R-:W-:-:S04]  /*1900*/  IMAD R3, R18, UR4, R22 ;  /* 0x0000000412037c24 */ /* 0x002fc8000f8e0216 */
[----:B0-----:R-:W-:-:S05]  /*1910*/  IMAD.WIDE R16, R3, 0x10, R16 ;  /* 0x0000001003107825 */ /* 0x001fca00078e0210 */
[----:B------:R-:W2:Y:S01]  /*1920*/  LDG.E.64 R2, desc[UR36][R16.64] ;  /* 0x0000002410027981 */ /* 0x000ea2000c1e1b00 */
[----:B------:R-:W-:Y:S01]  /*1930*/  ISETP.NE.AND P0, PT, R48, RZ, PT ;  /* 0x000000ff3000720c */ /* 0x000fe20003f05270 */
[----:B------:R-:W-:Y:S01]  /*1940*/  VIADD R22, R22, 0x1 ;  /* 0x0000000116167836 */ /* 0x000fe20000000000 */
[----:B------:R-:W-:Y:S04]  /*1950*/  BSSY.RECONVERGENT B0, `(.L_x_45) ;  /* 0x0000521000007945 */ /* 0x000fe80003800200 */
[----:B------:R-:W-:-:S04]  /*1960*/  ISETP.NE.AND P1, PT, R22, R19, PT ;  /* 0x000000131600720c */ /* 0x000fc80003f25270 */
[----:B------:R-:W-:Y:S02]  /*1970*/  P2R R55, PR, RZ, 0x2 ;  /* 0x00000002ff377803 */ /* 0x000fe40000000000 */
[----:B--2--5:R-:W-:Y:S01]  /*1980*/  LOP3.LUT R4, R2, 0x1, RZ, 0xfc, !PT ;  /* 0x0000000102047812 */ /* 0x024fe200078efcff */
[----:B------:R-:W-:Y:S01]  /*1990*/  IMAD.MOV.U32 R5, RZ, RZ, R3 ;  /* 0x000000ffff057224 */ /* 0x000fe200078e0003 */
[----:B------:R-:W-:-:S04]  /*19a0*/  LOP3.LUT R2, R23, 0x1, RZ, 0xc0, !PT ;  /* 0x0000000117027812 */ /* 0x000fc800078ec0ff */
[----:B------:R0:W-:Y:S01]  /*19b0*/  STG.E.64 desc[UR36][R16.64], R4 ;  /* 0x0000000410007986 */ /* 0x0001e2000c101b24 */
[----:B------:R-:W-:Y:S05]  /*19c0*/  @!P0 BRA `(.L_x_46) ;  /* 0x00000030008c8947 */ /* 0x000fea0003800000 */
[----:B------:R-:W1:Y:S01]  /*19d0*/  LDCU UR4, c[0x0][0x394] ;  /* 0x00007280ff0477ac */ /* 0x000e620008000800 */
[----:B------:R-:W-:Y:S02]  /*19e0*/  IMAD.MOV.U32 R3, RZ, RZ, RZ ;  /* 0x000000ffff037224 */ /* 0x000fe400078e00ff */
[----:B------:R-:W-:Y:S01]  /*19f0*/  IMAD.MOV.U32 R6, RZ, RZ, RZ ;  /* 0x000000ffff067224 */ /* 0x000fe200078e00ff */
[----:B-1----:R-:W-:-:S09]  /*1a00*/  UISETP.GE.AND UP0, UPT, UR4, 0x1, UPT ;  /* 0x000000010400788c */ /* 0x002fd2000bf06270 */
[----:B------:R-:W-:Y:S05]  /*1a10*/  BRA.U !UP0, `(.L_x_47) ;  /* 0x0000005108507547 */ /* 0x000fea000b800000 */
[----:B------:R-:W1:Y:S02]  /*1a20*/  LDCU UR4, c[0x0][0x398] ;  /* 0x00007300ff0477ac */ /* 0x000e640008000800 */
[----:B-1----:R-:W-:-:S13]  /*1a30*/  ISETP.GE.AND P0, PT, R25, UR4, PT ;  /* 0x0000000419007c0c */ /* 0x002fda000bf06270 */
[----:B------:R-:W-:Y:S05]  /*1a40*/  @P0 BRA `(.L_x_48) ;  /* 0x0000002000480947 */ /* 0x000fea0003800000 */
[----:B------:R-:W-:Y:S01]  /*1a50*/  BSSY.RECONVERGENT B1, `(.L_x_49) ;  /* 0x0000210000017945 */ /* 0x000fe20003800200 */
[----:B------:R-:W-:Y:S02]  /*1a60*/  IMAD.MOV.U32 R6, RZ, RZ, RZ ;  /* 0x000000ffff067224 */ /* 0x000fe400078e00ff */
[----:B------:R-:W-:Y:S02]  /*1a70*/  IMAD.MOV.U32 R3, RZ, RZ, RZ ;  /* 0x000000ffff037224 */ /* 0x000fe400078e00ff */
[----:B0-----:R-:W-:-:S07]  /*1a80*/  IMAD.MOV.U32 R4, RZ, RZ, RZ ;  /* 0x000000ffff047224 */ /* 0x001fce00078e00ff */
.L_x_115:
[----:B------:R-:W0:Y:S02]  /*1a90*/  LDCU UR4, c[0x0][0x398] ;  /* 0x00007300ff0477ac */ /* 0x000e240008000800 */
[----:B0-----:R-:W-:-:S09]  /*1aa0*/  UISETP.GT.AND UP0, UPT, UR4, 0x1, UPT ;  /* 0x000000010400788c */ /* 0x001fd2000bf04270 */
[----:B------:R-:W-:Y:S05]  /*1ab0*/  BRA.U !UP0, `(.L_x_50) ;  /* 0x0000000d08d47547 */ /* 0x000fea000b800000 */
[----:B------:R-:W-:Y:S01]  /*1ac0*/  ISETP.GE.U32.AND P0, PT, R49, 0x3, PT ;  /* 0x000000033100780c */ /* 0x000fe20003f06070 */
[----:B------:R-:W-:-:S12]  /*1ad0*/  IMAD.MOV.U32 R5, RZ, RZ, RZ ;  /* 0x000000ffff057224 */ /* 0x000fd800078e00ff */
[----:B------:R-:W-:Y:S05]  /*1ae0*/  @!P0 BRA `(.L_x_51) ;  /* 0x0000000800208947 */ /* 0x000fea0003800000 */
[----:B------:R-:W-:Y:S01]  /*1af0*/  BSSY.RECONVERGENT B2, `(.L_x_52) ;  /* 0x0000086000027945 */ /* 0x000fe20003800200 */
[----:B------:R-:W-:-:S07]  /*1b00*/  IMAD.MOV.U32 R5, RZ, RZ, RZ ;  /* 0x000000ffff057224 */ /* 0x000fce00078e00ff */
.L_x_69:
[----:B------:R-:W0:Y:S01]  /*1b10*/  LDCU UR4, c[0x0][0x398] ;  /* 0x00007300ff0477ac */ /* 0x000e220008000800 */
[----:B------:R-:W-:Y:S01]  /*1b20*/  BSSY.RECONVERGENT B3, `(.L_x_53) ;  /* 0x0000017000037945 */ /* 0x000fe20003800200 */
[----:B------:R-:W-:Y:S02]  /*1b30*/  IMAD.MOV.U32 R10, RZ, RZ, RZ ;  /* 0x000000ffff0a7224 */ /* 0x000fe400078e00ff */
[----:B0-----:R-:W-:-:S05]  /*1b40*/  IMAD R7, R4, UR4, R5 ;  /* 0x0000000404077c24 */ /* 0x001fca000f8e0205 */
        /* <DEDUP_REMOVED lines=9> */
.L_x_55:
[----:B------:R-:W-:Y:S01]  /*1be0*/  ISETP.NE.AND P0, PT, R11, RZ, PT ;  /* 0x000000ff0b00720c */ /* 0x000fe20003f05270 */
[----:B------:R-:W-:-:S03]  /*1bf0*/  IMAD.MOV.U32 R9, RZ, RZ, 0x1 ;  /* 0x00000001ff097424 */ /* 0x000fc600078e00ff */
[----:B------:R-:W-:Y:S02]  /*1c00*/  FSEL R20, R20, RZ, P0 ;  /* 0x000000ff14147208 */ /* 0x000fe40000000000 */
[----:B------:R-:W-:Y:S01]  /*1c10*/  FSEL R21, R21, 1.875, P0 ;  /* 0x3ff0000015157808 */ /* 0x000fe20000000000 */
[----:B------:R-:W-:Y:S06]  /*1c20*/  BRA `(.L_x_56) ;  /* 0x0000000000187947 */ /* 0x000fec0003800000 */
.L_x_54:
[----:B------:R-:W-:Y:S01]  /*1c30*/  VIADD R9, R7, 0x1 ;  /* 0x0000000107097836 */ /* 0x000fe20000000000 */
[----:B------:R-:W-:-:S05]  /*1c40*/  MOV R0, 0x1c80 ;  /* 0x00001c8000007802 */ /* 0x000fca0000000f00 */
[----:B------:R-:W0:Y:S02]  /*1c50*/  I2F.F64 R8, R9 ;  /* 0x0000000900087312 */ /* 0x000e240000201c00 */
[----:B0-----:R-:W-:-:S07]  /*1c60*/  IMAD.MOV.U32 R57, RZ, RZ, R9 ;  /* 0x000000ffff397224 */ /* 0x001fce00078e0009 */
[----:B------:R-:W-:Y:S05]  /*1c70*/  CALL.REL.NOINC `($_Z11next_boardsP5BoardS0_iiib$__internal_accurate_pow) ;  /* 0x0000006400247944 */ /* 0x000fea0003c00000 */
[----:B------:R-:W-:-:S07]  /*1c80*/  IMAD.MOV.U32 R9, RZ, RZ, RZ ;  /* 0x000000ffff097224 */ /* 0x000fce00078e00ff */
.L_x_56:
[----:B------:R-:W-:Y:S05]  /*1c90*/  BSYNC.RECONVERGENT B3 ;  /* 0x0000000000037941 */ /* 0x000fea0003800200 */
.L_x_53:
[----:B------:R-:W-:-:S04]  /*1ca0*/  LEA R8, P0, R9, R16, 0x3 ;  /* 0x0000001009087211 */ /* 0x000fc800078018ff */
[----:B------:R-:W-:-:S06]  /*1cb0*/  LEA.HI.X R9, R9, R17, R10, 0x3, P0 ;  /* 0x0000001109097211 */ /* 0x000fcc00000f1c0a */
[----:B------:R-:W2:Y:S01]  /*1cc0*/  LDG.E.64 R8, desc[UR36][R8.64] ;  /* 0x0000002408087981 */ /* 0x000ea2000c1e1b00 */
[----:B------:R-:W2:Y:S01]  /*1cd0*/  F2I.U64.F64.TRUNC R20, R20 ;  /* 0x0000001400147311 */ /* 0x000ea2000030d800 */
[----:B------:R-:W-:Y:S01]  /*1ce0*/  VIADD R0, R7, 0x1 ;  /* 0x0000000107007836 */ /* 0x000fe20000000000 */
[----:B------:R-:W-:Y:S01]  /*1cf0*/  BSSY.RECONVERGENT B3, `(.L_x_57) ;  /* 0x000001a000037945 */ /* 0x000fe20003800200 */
[----:B------:R-:W-:Y:S02]  /*1d00*/  VIADD R10, R6, 0x1 ;  /* 0x00000001060a7836 */ /* 0x000fe40000000000 */
[----:B------:R-:W-:Y:S01]  /*1d10*/  IMAD.MOV.U32 R11, RZ, RZ, RZ ;  /* 0x000000ffff0b7224 */ /* 0x000fe200078e00ff */
[----:B------:R-:W-:Y:S02]  /*1d20*/  ISETP.GE.AND P1, PT, R0, 0x3f, PT ;  /* 0x0000003f0000780c */ /* 0x000fe40003f26270 */
[----:B--2---:R-:W-:-:S04]  /*1d30*/  LOP3.LUT P0, RZ, R8, R20, RZ, 0xc0, !PT ;  /* 0x0000001408ff7212 */ /* 0x004fc8000780c0ff */
[----:B------:R-:W-:-:S13]  /*1d40*/  LOP3.LUT P0, RZ, R9, R21, RZ, 0xc0, P0 ;  /* 0x0000001509ff7212 */ /* 0x000fda000000c0ff */
[----:B------:R-:W-:Y:S01]  /*1d50*/  @!P0 IMAD.MOV R10, RZ, RZ, R6 ;  /* 0x000000ffff0a8224 */ /* 0x000fe200078e0206 */
[----:B------:R-:W-:Y:S06]  /*1d60*/  @!P1 BRA `(.L_x_58) ;  /* 0x0000000000309947 */ /* 0x000fec0003800000 */
[----:B------:R-:W-:Y:S01]  /*1d70*/  VIADD R6, R7, 0xffffffc2 ;  /* 0xffffffc207067836 */ /* 0x000fe20000000000 */
[----:B------:R-:W-:Y:S01]  /*1d80*/  BSSY.RECONVERGENT B4, `(.L_x_59) ;  /* 0x0000005000047945 */ /* 0x000fe20003800200 */
[----:B------:R-:W-:Y:S02]  /*1d90*/  MOV R0, 0x1dd0 ;  /* 0x00001dd000007802 */ /* 0x000fe40000000f00 */
[----:B------:R-:W0:Y:S02]  /*1da0*/  I2F.F64.U32 R8, R6 ;  /* 0x0000000600087312 */ /* 0x000e240000201800 */
[----:B0-----:R-:W-:-:S07]  /*1db0*/  IMAD.MOV.U32 R57, RZ, RZ, R9 ;  /* 0x000000ffff397224 */ /* 0x001fce00078e0009 */
[----:B------:R-:W-:Y:S05]  /*1dc0*/  CALL.REL.NOINC `($_Z11next_boardsP5BoardS0_iiib$__internal_accurate_pow) ;  /* 0x0000006000d07944 */ /* 0x000fea0003c00000 */
[----:B------:R-:W-:Y:S05]  /*1dd0*/  BSYNC.RECONVERGENT B4 ;  /* 0x0000000000047941 */ /* 0x000fea0003800200 */
.L_x_59:
[----:B------:R-:W-:Y:S01]  /*1de0*/  ISETP.NE.AND P0, PT, R6, RZ, PT ;  /* 0x000000ff0600720c */ /* 0x000fe20003f05270 */
[----:B------:R-:W-:-:S03]  /*1df0*/  IMAD.MOV.U32 R9, RZ, RZ, 0x1 ;  /* 0x00000001ff097424 */ /* 0x000fc600078e00ff */
[----:B------:R-:W-:Y:S02]  /*1e00*/  FSEL R20, R20, RZ, P0 ;  /* 0x000000ff14147208 */ /* 0x000fe40000000000 */
[----:B------:R-:W-:Y:S01]  /*1e10*/  FSEL R21, R21, 1.875, P0 ;  /* 0x3ff0000015157808 */ /* 0x000fe20000000000 */
[----:B------:R-:W-:Y:S06]  /*1e20*/  BRA `(.L_x_60) ;  /* 0x0000000000187947 */ /* 0x000fec0003800000 */
.L_x_58:
[----:B------:R-:W-:Y:S01]  /*1e30*/  VIADD R9, R7, 0x2 ;  /* 0x0000000207097836 */ /* 0x000fe20000000000 */
[----:B------:R-:W-:-:S05]  /*1e40*/  MOV R0, 0x1e80 ;  /* 0x00001e8000007802 */ /* 0x000fca0000000f00 */
[----:B------:R-:W0:Y:S02]  /*1e50*/  I2F.F64 R8, R9 ;  /* 0x0000000900087312 */ /* 0x000e240000201c00 */
[----:B0-----:R-:W-:-:S07]  /*1e60*/  IMAD.MOV.U32 R57, RZ, RZ, R9 ;  /* 0x000000ffff397224 */ /* 0x001fce00078e0009 */
[----:B------:R-:W-:Y:S05]  /*1e70*/  CALL.REL.NOINC `($_Z11next_boardsP5BoardS0_iiib$__internal_accurate_pow) ;  /* 0x0000006000a47944 */ /* 0x000fea0003c00000 */
[----:B------:R-:W-:-:S07]  /*1e80*/  IMAD.MOV.U32 R9, RZ, RZ, RZ ;  /* 0x000000ffff097224 */ /* 0x000fce00078e00ff */
.L_x_60:
[----:B------:R-:W-:Y:S05]  /*1e90*/  BSYNC.RECONVERGENT B3 ;  /* 0x0000000000037941 */ /* 0x000fea0003800200 */
.L_x_57:
        /* <DEDUP_REMOVED lines=20> */
.L_x_63:
[----:B------:R-:W-:Y:S01]  /*1fe0*/  ISETP.NE.AND P0, PT, R10, RZ, PT ;  /* 0x000000ff0a00720c */ /* 0x000fe20003f05270 */
[----:B------:R-:W-:-:S03]  /*1ff0*/  IMAD.MOV.U32 R9, RZ, RZ, 0x1 ;  /* 0x00000001ff097424 */ /* 0x000fc600078e00ff */
[----:B------:R-:W-:Y:S02]  /*2000*/  FSEL R20, R20, RZ, P0 ;  /* 0x000000ff14147208 */ /* 0x000fe40000000000 */
[----:B------:R-:W-:Y:S01]  /*2010*/  FSEL R21, R21, 1.875, P0 ;  /* 0x3ff0000015157808 */ /* 0x000fe20000000000 */
[----:B------:R-:W-:Y:S06]  /*2020*/  BRA `(.L_x_64) ;  /* 0x0000000000187947 */ /* 0x000fec0003800000 */
.L_x_62:
[----:B------:R-:W-:Y:S01]  /*2030*/  VIADD R9, R7, 0x3 ;  /* 0x0000000307097836 */ /* 0x000fe20000000000 */
[----:B------:R-:W-:-:S05]  /*2040*/  MOV R0, 0x2080 ;  /* 0x0000208000007802 */ /* 0x000fca0000000f00 */
[----:B------:R-:W0:Y:S02]  /*2050*/  I2F.F64 R8, R9 ;  /* 0x0000000900087312 */ /* 0x000e240000201c00 */
[----:B0-----:R-:W-:-:S07]  /*2060*/  IMAD.MOV.U32 R57, RZ, RZ, R9 ;  /* 0x000000ffff397224 */ /* 0x001fce00078e0009 */
[----:B------:R-:W-:Y:S05]  /*2070*/  CALL.REL.NOINC `($_Z11next_boardsP5BoardS0_iiib$__internal_accurate_pow) ;  /* 0x0000006000247944 */ /* 0x000fea0003c00000 */
[----:B------:R-:W-:-:S07]  /*2080*/  IMAD.MOV.U32 R9, RZ, RZ, RZ ;  /* 0x000000ffff097224 */ /* 0x000fce00078e00ff */
.L_x_64:
[----:B------:R-:W-:Y:S05]  /*2090*/  BSYNC.RECONVERGENT B3 ;  /* 0x0000000000037941 */ /* 0x000fea0003800200 */
.L_x_61:
        /* <DEDUP_REMOVED lines=20> */
.L_x_67:
[----:B------:R-:W-:Y:S01]  /*21e0*/  ISETP.NE.AND P0, PT, R7, RZ, PT ;  /* 0x000000ff0700720c */ /* 0x000fe20003f05270 */
[----:B------:R-:W-:-:S03]  /*21f0*/  IMAD.MOV.U32 R7, RZ, RZ, 0x1 ;  /* 0x00000001ff077424 */ /* 0x000fc600078e00ff */
[----:B------:R-:W-:Y:S02]  /*2200*/  FSEL R20, R20, RZ, P0 ;  /* 0x000000ff14147208 */ /* 0x000fe40000000000 */
[----:B------:R-:W-:Y:S01]  /*2210*/  FSEL R21, R21, 1.875, P0 ;  /* 0x3ff0000015157808 */ /* 0x000fe20000000000 */
[----:B------:R-:W-:Y:S06]  /*2220*/  BRA `(.L_x_68) ;  /* 0x0000000000187947 */ /* 0x000fec0003800000 */
.L_x_66:
[----:B------:R-:W-:Y:S01]  /*2230*/  VIADD R9, R7, 0x4 ;  /* 0x0000000407097836 */ /* 0x000fe20000000000 */
[----:B------:R-:W-:-:S05]  /*2240*/  MOV R0, 0x2280 ;  /* 0x0000228000007802 */ /* 0x000fca0000000f00 */
[----:B------:R-:W0:Y:S02]  /*2250*/  I2F.F64 R8, R9 ;  /* 0x0000000900087312 */ /* 0x000e240000201c00 */
[----:B0-----:R-:W-:-:S07]  /*2260*/  IMAD.MOV.U32 R57, RZ, RZ, R9 ;  /* 0x000000ffff397224 */ /* 0x001fce00078e0009 */
[----:B------:R-:W-:Y:S05]  /*2270*/  CALL.REL.NOINC `($_Z11next_boardsP5BoardS0_iiib$__internal_accurate_pow) ;  /* 0x0000005c00a47944 */ /* 0x000fea0003c00000 */
[----:B------:R-:W-:-:S07]  /*2280*/  IMAD.MOV.U32 R7, RZ, RZ, RZ ;  /* 0x000000ffff077224 */ /* 0x000fce00078e00ff */
.L_x_68:
[----:B------:R-:W-:Y:S05]  /*2290*/  BSYNC.RECONVERGENT B3 ;  /* 0x0000000000037941 */ /* 0x000fea0003800200 */
.L_x_65:
[----:B------:R-:W-:-:S04]  /*22a0*/  LEA R8, P0, R7, R16, 0x3 ;  /* 0x0000001007087211 */ /* 0x000fc800078018ff */
[----:B------:R-:W-:-:S05]  /*22b0*/  LEA.HI.X R9, R7, R17, R11, 0x3, P0 ;  /* 0x0000001107097211 */ /* 0x000fca00000f1c0b */
[----:B------:R-:W2:Y:S01]  /*22c0*/  LDG.E.64 R6, desc[UR36][R8.64] ;  /* 0x0000002408067981 */ /* 0x000ea2000c1e1b00 */
[----:B------:R-:W2:Y:S01]  /*22d0*/  F2I.U64.F64.TRUNC R20, R20 ;  /* 0x0000001400147311 */ /* 0x000ea2000030d800 */
[----:B------:R-:W-:-:S05]  /*22e0*/  VIADD R5, R5, 0x4 ;  /* 0x0000000405057836 */ /* 0x000fca0000000000 */
[----:B------:R-:W-:Y:S02]  /*22f0*/  ISETP.NE.AND P1, PT, R5, R28, PT ;  /* 0x0000001c0500720c */ /* 0x000fe40003f25270 */
[----:B--2---:R-:W-:Y:S01]  /*2300*/  LOP3.LUT P0, RZ, R6, R20, RZ, 0xc0, !PT ;  /* 0x0000001406ff7212 */ /* 0x004fe2000780c0ff */
[----:B------:R-:W-:-:S03]  /*2310*/  VIADD R6, R10, 0x1 ;  /* 0x000000010a067836 */ /* 0x000fc60000000000 */
[----:B------:R-:W-:-:S13]  /*2320*/  LOP3.LUT P0, RZ, R7, R21, RZ, 0xc0, P0 ;  /* 0x0000001507ff7212 */ /* 0x000fda000000c0ff */
[----:B------:R-:W-:Y:S01]  /*2330*/  @!P0 IMAD.MOV R6, RZ, RZ, R10 ;  /* 0x000000ffff068224 */ /* 0x000fe200078e020a */
[----:B------:R-:W-:Y:S06]  /*2340*/  @P1 BRA `(.L_x_69) ;  /* 0xfffffff400f01947 */ /* 0x000fec000383ffff */
[----:B------:R-:W-:Y:S05]  /*2350*/  BSYNC.RECONVERGENT B2 ;  /* 0x0000000000027941 */ /* 0x000fea0003800200 */
.L_x_52:
[----:B------:R-:W-:-:S07]  /*2360*/  IMAD.MOV.U32 R5, RZ, RZ, R28 ;  /* 0x000000ffff057224 */ /* 0x000fce00078e001c */
.L_x_51:
[----:B------:R-:W-:-:S13]  /*2370*/  ISETP.NE.AND P0, PT, R50, RZ, PT ;  /* 0x000000ff3200720c */ /* 0x000fda0003f05270 */
[----:B------:R-:W-:Y:S05]  /*2380*/  @!P0 BRA `(.L_x_50) ;  /* 0x0000000400a08947 */ /* 0x000fea0003800000 */
[----:B------:R-:W-:-:S13]  /*2390*/  ISETP.NE.AND P0, PT, R52, RZ, PT ;  /* 0x000000ff3400720c */ /* 0x000fda0003f05270 */
[----:B------:R-:W-:Y:S05]  /*23a0*/  @!P0 BRA `(.L_x_70) ;  /* 0x0000000400088947 */ /* 0x000fea0003800000 */
        /* <DEDUP_REMOVED lines=13> */
.L_x_73:
[----:B------:R-:W-:Y:S01]  /*2480*/  ISETP.NE.AND P0, PT, R7, RZ, PT ;  /* 0x000000ff0700720c */ /* 0x000fe20003f05270 */
[----:B------:R-:W-:-:S03]  /*2490*/  IMAD.MOV.U32 R7, RZ, RZ, 0x1 ;  /* 0x00000001ff077424 */ /* 0x000fc600078e00ff */
[----:B------:R-:W-:Y:S02]  /*24a0*/  FSEL R20, R20, RZ, P0 ;  /* 0x000000ff14147208 */ /* 0x000fe40000000000 */
[----:B------:R-:W-:Y:S01]  /*24b0*/  FSEL R21, R21, 1.875, P0 ;  /* 0x3ff0000015157808 */ /* 0x000fe20000000000 */
[----:B------:R-:W-:Y:S06]  /*24c0*/  BRA `(.L_x_74) ;  /* 0x0000000000187947 */ /* 0x000fec0003800000 */
.L_x_72:
[----:B------:R-:W-:Y:S01]  /*24d0*/  VIADD R9, R12, 0x1 ;  /* 0x000000010c097836 */ /* 0x000fe20000000000 */
[----:B------:R-:W-:-:S05]  /*24e0*/  MOV R0, 0x2520 ;  /* 0x0000252000007802 */ /* 0x000fca0000000f00 */
[----:B------:R-:W0:Y:S02]  /*24f0*/  I2F.F64 R8, R9 ;  /* 0x0000000900087312 */ /* 0x000e240000201c00 */
[----:B0-----:R-:W-:-:S07]  /*2500*/  IMAD.MOV.U32 R57, RZ, RZ, R9 ;  /* 0x000000ffff397224 */ /* 0x001fce00078e0009 */
[----:B------:R-:W-:Y:S05]  /*2510*/  CALL.REL.NOINC `($_Z11next_boardsP5BoardS0_iiib$__internal_accurate_pow) ;  /* 0x0000005800fc7944 */ /* 0x000fea0003c00000 */
[----:B------:R-:W-:-:S07]  /*2520*/  IMAD.MOV.U32 R7, RZ, RZ, RZ ;  /* 0x000000ffff077224 */ /* 0x000fce00078e00ff */
.L_x_74:
[----:B------:R-:W-:Y:S05]  /*2530*/  BSYNC.RECONVERGENT B2 ;  /* 0x0000000000027941 */ /* 0x000fea0003800200 */
.L_x_71:
        /* <DEDUP_REMOVED lines=20> */
.L_x_77:
[----:B------:R-:W-:Y:S01]  /*2680*/  ISETP.NE.AND P0, PT, R12, RZ, PT ;  /* 0x000000ff0c00720c */ /* 0x000fe20003f05270 */
[----:B------:R-:W-:-:S03]  /*2690*/  IMAD.MOV.U32 R7, RZ, RZ, 0x1 ;  /* 0x00000001ff077424 */ /* 0x000fc600078e00ff */
[----:B------:R-:W-:Y:S02]  /*26a0*/  FSEL R20, R20, RZ, P0 ;  /* 0x000000ff14147208 */ /* 0x000fe40000000000 */
[----:B------:R-:W-:Y:S01]  /*26b0*/  FSEL R21, R21, 1.875, P0 ;  /* 0x3ff0000015157808 */ /* 0x000fe20000000000 */
[----:B------:R-:W-:Y:S06]  /*26c0*/  BRA `(.L_x_78) ;  /* 0x0000000000187947 */ /* 0x000fec0003800000 */
.L_x_76:
[----:B------:R-:W-:Y:S01]  /*26d0*/  VIADD R9, R12, 0x2 ;  /* 0x000000020c097836 */ /* 0x000fe20000000000 */
[----:B------:R-:W-:-:S05]  /*26e0*/  MOV R0, 0x2720 ;  /* 0x0000272000007802 */ /* 0x000fca0000000f00 */
[----:B------:R-:W0:Y:S02]  /*26f0*/  I2F.F64 R8, R9 ;  /* 0x0000000900087312 */ /* 0x000e240000201c00 */
[----:B0-----:R-:W-:-:S07]  /*2700*/  IMAD.MOV.U32 R57, RZ, RZ, R9 ;  /* 0x000000ffff397224 */ /* 0x001fce00078e0009 */
[----:B------:R-:W-:Y:S05]  /*2710*/  CALL.REL.NOINC `($_Z11next_boardsP5BoardS0_iiib$__internal_accurate_pow) ;  /* 0x00000058007c7944 */ /* 0x000fea0003c00000 */
[----:B------:R-:W-:-:S07]  /*2720*/  IMAD.MOV.U32 R7, RZ, RZ, RZ ;  /* 0x000000ffff077224 */ /* 0x000fce00078e00ff */
.L_x_78:
[----:B------:R-:W-:Y:S05]  /*2730*/  BSYNC.RECONVERGENT B2 ;  /* 0x0000000000027941 */ /* 0x000fea0003800200 */
.L_x_75:
[----:B------:R-:W-:-:S04]  /*2740*/  LEA R8, P0, R7, R16, 0x3 ;  /* 0x0000001007087211 */ /* 0x000fc800078018ff */
[----:B------:R-:W-:-:S05]  /*2750*/  LEA.HI.X R9, R7, R17, R11, 0x3, P0 ;  /* 0x0000001107097211 */ /* 0x000fca00000f1c0b */
[----:B------:R-:W2:Y:S01]  /*2760*/  LDG.E.64 R6, desc[UR36][R8.64] ;  /* 0x0000002408067981 */ /* 0x000ea2000c1e1b00 */
[----:B------:R-:W2:Y:S01]  /*2770*/  F2I.U64.F64.TRUNC R20, R20 ;  /* 0x0000001400147311 */ /* 0x000ea2000030d800 */
[----:B------:R-:W-:Y:S01]  /*2780*/  VIADD R5, R5, 0x2 ;  /* 0x0000000205057836 */ /* 0x000fe20000000000 */
[----:B--2---:R-:W-:Y:S01]  /*2790*/  LOP3.LUT P0, RZ, R6, R20, RZ, 0xc0, !PT ;  /* 0x0000001406ff7212 */ /* 0x004fe2000780c0ff */
[----:B------:R-:W-:-:S03]  /*27a0*/  VIADD R6, R10, 0x1 ;  /* 0x000000010a067836 */ /* 0x000fc60000000000 */
[----:B------:R-:W-:-:S13]  /*27b0*/  LOP3.LUT P0, RZ, R7, R21, RZ, 0xc0, P0 ;  /* 0x0000001507ff7212 */ /* 0x000fda000000c0ff */
[----:B------:R-:W-:-:S07]  /*27c0*/  @!P0 IMAD.MOV R6, RZ, RZ, R10 ;  /* 0x000000ffff068224 */ /* 0x000fce00078e020a */
.L_x_70:
        /* <DEDUP_REMOVED lines=15> */
.L_x_81:
[----:B------:R-:W-:Y:S01]  /*28c0*/  ISETP.NE.AND P0, PT, R5, RZ, PT ;  /* 0x000000ff0500720c */ /* 0x000fe20003f05270 */
[----:B------:R-:W-:-:S03]  /*28d0*/  IMAD.MOV.U32 R5, RZ, RZ, 0x1 ;  /* 0x00000001ff057424 */ /* 0x000fc600078e00ff */
[----:B------:R-:W-:Y:S02]  /*28e0*/  FSEL R20, R20, RZ, P0 ;  /* 0x000000ff14147208 */ /* 0x000fe40000000000 */
[----:B------:R-:W-:Y:S01]  /*28f0*/  FSEL R21, R21, 1.875, P0 ;  /* 0x3ff0000015157808 */ /* 0x000fe20000000000 */
[----:B------:R-:W-:Y:S06]  /*2900*/  BRA `(.L_x_82) ;  /* 0x0000000000187947 */ /* 0x000fec0003800000 */
.L_x_80:
[----:B------:R-:W-:Y:S01]  /*2910*/  VIADD R9, R9, 0x1 ;  /* 0x0000000109097836 */ /* 0x000fe20000000000 */
[----:B------:R-:W-:-:S05]  /*2920*/  MOV R0, 0x2960 ;  /* 0x0000296000007802 */ /* 0x000fca0000000f00 */
[----:B------:R-:W0:Y:S02]  /*2930*/  I2F.F64 R8, R9 ;  /* 0x0000000900087312 */ /* 0x000e240000201c00 */
[----:B0-----:R-:W-:-:S07]  /*2940*/  IMAD.MOV.U32 R57, RZ, RZ, R9 ;  /* 0x000000ffff397224 */ /* 0x001fce00078e0009 */
[----:B------:R-:W-:Y:S05]  /*2950*/  CALL.REL.NOINC `($_Z11next_boardsP5BoardS0_iiib$__internal_accurate_pow) ;  /* 0x0000005400ec7944 */ /* 0x000fea0003c00000 */
[----:B------:R-:W-:-:S07]  /*2960*/  IMAD.MOV.U32 R5, RZ, RZ, RZ ;  /* 0x000000ffff057224 */ /* 0x000fce00078e00ff */
.L_x_82:
[----:B------:R-:W-:Y:S05]  /*2970*/  BSYNC.RECONVERGENT B2 ;  /* 0x0000000000027941 */ /* 0x000fea0003800200 */
.L_x_79:
[----:B------:R-:W-:-:S04]  /*2980*/  LEA R8, P0, R5, R16, 0x3 ;  /* 0x0000001005087211 */ /* 0x000fc800078018ff */
[----:B------:R-:W-:-:S06]  /*2990*/  LEA.HI.X R9, R5, R17, R7, 0x3, P0 ;  /* 0x0000001105097211 */ /* 0x000fcc00000f1c07 */
[----:B------:R-:W2:Y:S01]  /*29a0*/  LDG.E.64 R8, desc[UR36][R8.64] ;  /* 0x0000002408087981 */ /* 0x000ea2000c1e1b00 */
[----:B------:R-:W2:Y:S01]  /*29b0*/  F2I.U64.F64.TRUNC R20, R20 ;  /* 0x0000001400147311 */ /* 0x000ea2000030d800 */
[----:B------:R-:W-:Y:S01]  /*29c0*/  VIADD R0, R6, 0x1 ;  /* 0x0000000106007836 */ /* 0x000fe20000000000 */
[----:B--2---:R-:W-:-:S04]  /*29d0*/  LOP3.LUT P0, RZ, R8, R20, RZ, 0xc0, !PT ;  /* 0x0000001408ff7212 */ /* 0x004fc8000780c0ff */
[----:B------:R-:W-:-:S13]  /*29e0*/  LOP3.LUT P0, RZ, R9, R21, RZ, 0xc0, P0 ;  /* 0x0000001509ff7212 */ /* 0x000fda000000c0ff */
[----:B------:R-:W-:-:S04]  /*29f0*/  @!P0 IMAD.MOV R0, RZ, RZ, R6 ;  /* 0x000000ffff008224 */ /* 0x000fc800078e0206 */
[----:B------:R-:W-:-:S07]  /*2a00*/  IMAD.MOV.U32 R6, RZ, RZ, R0 ;  /* 0x000000ffff067224 */ /* 0x000fce00078e0000 */
.L_x_50:
[----:B------:R-:W0:Y:S01]  /*2a10*/  LDC R0, c[0x0][0x398] ;  /* 0x0000e600ff007b82 */ /* 0x000e220000000800 */
[----:B------:R-:W-:Y:S01]  /*2a20*/  IMAD.MOV.U32 R5, RZ, RZ, R25 ;  /* 0x000000ffff057224 */ /* 0x000fe200078e0019 */
[----:B0-----:R-:W-:-:S04]  /*2a30*/  IADD3 R0, PT, PT, -R23, -0x2, R0 ;  /* 0xfffffffe17007810 */ /* 0x001fc80007ffe100 */
[----:B------:R-:W-:-:S13]  /*2a40*/  ISETP.GE.U32.AND P0, PT, R0, 0x3, PT ;  /* 0x000000030000780c */ /* 0x000fda0003f06070 */
[----:B------:R-:W-:Y:S05]  /*2a50*/  @!P0 BRA `(.L_x_83) ;  /* 0x00000008004c8947 */ /* 0x000fea0003800000 */
[----:B------:R-:W-:Y:S01]  /*2a60*/  BSSY.RECONVERGENT B2, `(.L_x_83) ;  /* 0x0000092000027945 */ /* 0x000fe20003800200 */
.L_x_100:
        /* <DEDUP_REMOVED lines=13> */
.L_x_86:
[----:B------:R-:W-:Y:S01]  /*2b40*/  ISETP.NE.AND P0, PT, R10, RZ, PT ;  /* 0x000000ff0a00720c */ /* 0x000fe20003f05270 */
[----:B------:R-:W-:-:S03]  /*2b50*/  IMAD.MOV.U32 R9, RZ, RZ, 0x1 ;  /* 0x00000001ff097424 */ /* 0x000fc600078e00ff */
[----:B------:R-:W-:Y:S02]  /*2b60*/  FSEL R20, R20, RZ, P0 ;  /* 0x000000ff14147208 */ /* 0x000fe40000000000 */
[----:B------:R-:W-:Y:S01]  /*2b70*/  FSEL R21, R21, 1.875, P0 ;  /* 0x3ff0000015157808 */ /* 0x000fe20000000000 */
[----:B------:R-:W-:Y:S06]  /*2b80*/  BRA `(.L_x_87) ;  /* 0x0000000000247947 */ /* 0x000fec0003800000 */
.L_x_85:
[----:B------:R-:W-:Y:S01]  /*2b90*/  VIADD R10, R7, 0x1 ;  /* 0x00000001070a7836 */ /* 0x000fe20000000000 */
[----:B------:R-:W-:-:S03]  /*2ba0*/  MOV R0, 0x2bf0 ;  /* 0x00002bf000007802 */ /* 0x000fc60000000f00 */
[----:B------:R-:W0:Y:S01]  /*2bb0*/  I2F.F64 R8, R10 ;  /* 0x0000000a00087312 */ /* 0x000e220000201c00 */
[----:B------:R-:W-:Y:S01]  /*2bc0*/  ISETP.NE.AND P0, PT, R10, RZ, PT ;  /* 0x000000ff0a00720c */ /* 0x000fe20003f05270 */
[----:B0-----:R-:W-:-:S12]  /*2bd0*/  IMAD.MOV.U32 R57, RZ, RZ, R9 ;  /* 0x000000ffff397224 */ /* 0x001fd800078e0009 */
[----:B------:R-:W-:Y:S05]  /*2be0*/  CALL.REL.NOINC `($_Z11next_boardsP5BoardS0_iiib$__internal_accurate_pow) ;  /* 0x0000005400487944 */ /* 0x000fea0003c00000 */
[----:B------:R-:W-:Y:S01]  /*2bf0*/  FSEL R20, R20, RZ, P0 ;  /* 0x000000ff14147208 */ /* 0x000fe20000000000 */
[----:B------:R-:W-:Y:S01]  /*2c00*/  IMAD.MOV.U32 R9, RZ, RZ, RZ ;  /* 0x000000ffff097224 */ /* 0x000fe200078e00ff */
[----:B------:R-:W-:-:S07]  /*2c10*/  FSEL R21, R21, 1.875, P0 ;  /* 0x3ff0000015157808 */ /* 0x000fce0000000000 */
.L_x_87:
[----:B------:R-:W-:Y:S05]  /*2c20*/  BSYNC.RECONVERGENT B3 ;  /* 0x0000000000037941 */ /* 0x000fea0003800200 */
.L_x_84:
        /* <DEDUP_REMOVED lines=20> */
.L_x_90:
[----:B------:R-:W-:Y:S01]  /*2d70*/  ISETP.NE.AND P0, PT, R3, RZ, PT ;  /* 0x000000ff0300720c */ /* 0x000fe20003f05270 */
[----:B------:R-:W-:-:S03]  /*2d80*/  IMAD.MOV.U32 R3, RZ, RZ, 0x1 ;  /* 0x00000001ff037424 */ /* 0x000fc600078e00ff */
[----:B------:R-:W-:Y:S02]  /*2d90*/  FSEL R20, R20, RZ, P0 ;  /* 0x000000ff14147208 */ /* 0x000fe40000000000 */
[----:B------:R-:W-:Y:S01]  /*2da0*/  FSEL R21, R21, 1.875, P0 ;  /* 0x3ff0000015157808 */ /* 0x000fe20000000000 */
[----:B------:R-:W-:Y:S06]  /*2db0*/  BRA `(.L_x_91) ;  /* 0x0000000000247947 */ /* 0x000fec0003800000 */
.L_x_89:
[----:B------:R-:W-:Y:S01]  /*2dc0*/  VIADD R3, R7, 0x2 ;  /* 0x0000000207037836 */ /* 0x000fe20000000000 */
[----:B------:R-:W-:-:S03]  /*2dd0*/  MOV R0, 0x2e10 ;  /* 0x00002e1000007802 */ /* 0x000fc60000000f00 */
[----:B------:R-:W0:Y:S02]  /*2de0*/  I2F.F64 R8, R3 ;  /* 0x0000000300087312 */ /* 0x000e240000201c00 */
[----:B0-----:R-:W-:-:S07]  /*2df0*/  IMAD.MOV.U32 R57, RZ, RZ, R9 ;  /* 0x000000ffff397224 */ /* 0x001fce00078e0009 */
[----:B------:R-:W-:Y:S05]  /*2e00*/  CALL.REL.NOINC `($_Z11next_boardsP5BoardS0_iiib$__internal_accurate_pow) ;  /* 0x0000005000c07944 */ /* 0x000fea0003c00000 */
[----:B------:R-:W-:Y:S01]  /*2e10*/  ISETP.NE.AND P0, PT, R3, RZ, PT ;  /* 0x000000ff0300720c */ /* 0x000fe20003f05270 */
[----:B------:R-:W-:-:S03]  /*2e20*/  IMAD.MOV.U32 R3, RZ, RZ, RZ ;  /* 0x000000ffff037224 */ /* 0x000fc600078e00ff */
[----:B------:R-:W-:Y:S02]  /*2e30*/  FSEL R20, R20, RZ, P0 ;  /* 0x000000ff14147208 */ /* 0x000fe40000000000 */
[----:B------:R-:W-:-:S07]  /*2e40*/  FSEL R21, R21, 1.875, P0 ;  /* 0x3ff0000015157808 */ /* 0x000fce0000000000 */
.L_x_91:
[----:B------:R-:W-:Y:S05]  /*2e50*/  BSYNC.RECONVERGENT B3 ;  /* 0x0000000000037941 */ /* 0x000fea0003800200 */
.L_x_88:
        /* <DEDUP_REMOVED lines=20> */
.L_x_94:
[----:B------:R-:W-:Y:S01]  /*2fa0*/  ISETP.NE.AND P0, PT, R10, RZ, PT ;  /* 0x000000ff0a00720c */ /* 0x000fe20003f05270 */
[----:B------:R-:W-:-:S03]  /*2fb0*/  IMAD.MOV.U32 R9, RZ, RZ, 0x1 ;  /* 0x00000001ff097424 */ /* 0x000fc600078e00ff */
[----:B------:R-:W-:Y:S02]  /*2fc0*/  FSEL R20, R20, RZ, P0 ;  /* 0x000000ff14147208 */ /* 0x000fe40000000000 */
[----:B------:R-:W-:Y:S01]  /*2fd0*/  FSEL R21, R21, 1.875, P0 ;  /* 0x3ff0000015157808 */ /* 0x000fe20000000000 */
[----:B------:R-:W-:Y:S06]  /*2fe0*/  BRA `(.L_x_95) ;  /* 0x0000000000247947 */ /* 0x000fec0003800000 */
.L_x_93:
        /* <DEDUP_REMOVED lines=9> */
.L_x_95:
[----:B------:R-:W-:Y:S05]  /*3080*/  BSYNC.RECONVERGENT B3 ;  /* 0x0000000000037941 */ /* 0x000fea0003800200 */
.L_x_92:
        /* <DEDUP_REMOVED lines=20> */
.L_x_98:
[----:B------:R-:W-:Y:S01]  /*31d0*/  ISETP.NE.AND P0, PT, R7, RZ, PT ;  /* 0x000000ff0700720c */ /* 0x000fe20003f05270 */
[----:B------:R-:W-:-:S03]  /*31e0*/  IMAD.MOV.U32 R3, RZ, RZ, 0x1 ;  /* 0x00000001ff037424 */ /* 0x000fc600078e00ff */
[----:B------:R-:W-:Y:S02]  /*31f0*/  FSEL R20, R20, RZ, P0 ;  /* 0x000000ff14147208 */ /* 0x000fe40000000000 */
[----:B------:R-:W-:Y:S01]  /*3200*/  FSEL R21, R21, 1.875, P0 ;  /* 0x3ff0000015157808 */ /* 0x000fe20000000000 */
[----:B------:R-:W-:Y:S06]  /*3210*/  BRA `(.L_x_99) ;  /* 0x0000000000247947 */ /* 0x000fec0003800000 */
.L_x_97:
        /* <DEDUP_REMOVED lines=9> */
.L_x_99:
[----:B------:R-:W-:Y:S05]  /*32b0*/  BSYNC.RECONVERGENT B3 ;  /* 0x0000000000037941 */ /* 0x000fea0003800200 */
.L_x_96:
[----:B------:R-:W-:-:S04]  /*32c0*/  LEA R8, P0, R3, R16, 0x3 ;  /* 0x0000001003087211 */ /* 0x000fc800078018ff */
[----:B------:R-:W-:-:S06]  /*32d0*/  LEA.HI.X R9, R3, R17, R11, 0x3, P0 ;  /* 0x0000001103097211 */ /* 0x000fcc00000f1c0b */
[----:B------:R-:W2:Y:S01]  /*32e0*/  LDG.E.64 R8, desc[UR36][R8.64] ;  /* 0x0000002408087981 */ /* 0x000ea2000c1e1b00 */
[----:B------:R-:W2:Y:S01]  /*32f0*/  F2I.U64.F64.TRUNC R20, R20 ;  /* 0x0000001400147311 */ /* 0x000ea2000030d800 */
[----:B------:R-:W-:Y:S02]  /*3300*/  VIADD R5, R5, 0x4 ;  /* 0x0000000405057836 */ /* 0x000fe40000000000 */
[----:B------:R-:W-:Y:S02]  /*3310*/  VIADD R3, R10, 0x1 ;  /* 0x000000010a037836 */ /* 0x000fe40000000000 */
[----:B------:R-:W-:-:S05]  /*3320*/  IMAD.IADD R0, R27, 0x1, R5 ;  /* 0x000000011b007824 */ /* 0x000fca00078e0205 */
[----:B------:R-:W-:Y:S02]  /*3330*/  ISETP.NE.AND P1, PT, R0, R29, PT ;  /* 0x0000001d0000720c */ /* 0x000fe40003f25270 */
[----:B--2---:R-:W-:-:S04]  /*3340*/  LOP3.LUT P0, RZ, R8, R20, RZ, 0xc0, !PT ;  /* 0x0000001408ff7212 */ /* 0x004fc8000780c0ff */
[----:B------:R-:W-:-:S13]  /*3350*/  LOP3.LUT P0, RZ, R9, R21, RZ, 0xc0, P0 ;  /* 0x0000001509ff7212 */ /* 0x000fda000000c0ff */
[----:B------:R-:W-:Y:S01]  /*3360*/  @!P0 IMAD.MOV R3, RZ, RZ, R10 ;  /* 0x000000ffff038224 */ /* 0x000fe200078e020a */
[----:B------:R-:W-:Y:S06]  /*3370*/  @P1 BRA `(.L_x_100) ;  /* 0xfffffff400bc1947 */ /* 0x000fec000383ffff */
[----:B------:R-:W-:Y:S05]  /*3380*/  BSYNC.RECONVERGENT B2 ;  /* 0x0000000000027941 */ /* 0x000fea0003800200 */
.L_x_83:
[----:B------:R-:W-:-:S05]  /*3390*/  IMAD.IADD R0, R24, 0x1, -R23 ;  /* 0x0000000118007824 */ /* 0x000fca00078e0a17 */
[----:B------:R-:W-:-:S13]  /*33a0*/  LOP3.LUT P0, RZ, R0, 0x3, RZ, 0xc0, !PT ;  /* 0x0000000300ff7812 */ /* 0x000fda000780c0ff */
[----:B------:R-:W-:Y:S05]  /*33b0*/  @!P0 BRA `(.L_x_101) ;  /* 0x0000000400d48947 */ /* 0x000fea0003800000 */
[----:B------:R-:W0:Y:S02]  /*33c0*/  LDCU UR4, c[0x0][0x398] ;  /* 0x00007300ff0477ac */ /* 0x000e240008000800 */
[----:B0-----:R-:W-:-:S05]  /*33d0*/  VIADD R0, R27, UR4 ;  /* 0x000000041b007c36 */ /* 0x001fca0008000000 */
[----:B------:R-:W-:-:S04]  /*33e0*/  LOP3.LUT R0, R0, 0x3, RZ, 0xc0, !PT ;  /* 0x0000000300007812 */ /* 0x000fc800078ec0ff */
[----:B------:R-:W-:-:S13]  /*33f0*/  ISETP.NE.AND P0, PT, R0, 0x1, PT ;  /* 0x000000010000780c */ /* 0x000fda0003f05270 */
[----:B------:R-:W-:Y:S05]  /*3400*/  @!P0 BRA `(.L_x_102) ;  /* 0x00000004001c8947 */ /* 0x000fea0003800000 */
[----:B------:R-:W-:Y:S01]  /*3410*/  IMAD R11, R4, UR4, R5 ;  /* 0x00000004040b7c24 */ /* 0x000fe2000f8e0205 */
[----:B------:R-:W-:Y:S01]  /*3420*/  BSSY.RECONVERGENT B2, `(.L_x_103) ;  /* 0x0000019000027945 */ /* 0x000fe20003800200 */
[----:B------:R-:W-:-:S03]  /*3430*/  IMAD.MOV.U32 R10, RZ, RZ, RZ ;  /* 0x000000ffff0a7224 */ /* 0x000fc600078e00ff */
        /* <DEDUP_REMOVED lines=9> */
.L_x_105:
[----:B------:R-:W-:Y:S01]  /*34d0*/  ISETP.NE.AND P0, PT, R7, RZ, PT ;  /* 0x000000ff0700720c */ /* 0x000fe20003f05270 */
[----:B------:R-:W-:-:S03]  /*34e0*/  IMAD.MOV.U32 R7, RZ, RZ, 0x1 ;  /* 0x00000001ff077424 */ /* 0x000fc600078e00ff */
[----:B------:R-:W-:Y:S02]  /*34f0*/  FSEL R20, R20, RZ, P0 ;  /* 0x000000ff14147208 */ /* 0x000fe40000000000 */
[----:B------:R-:W-:Y:S01]  /*3500*/  FSEL R21, R21, 1.875, P0 ;  /* 0x3ff0000015157808 */ /* 0x000fe20000000000 */
[----:B------:R-:W-:Y:S06]  /*3510*/  BRA `(.L_x_106) ;  /* 0x0000000000247947 */ /* 0x000fec0003800000 */
.L_x_104:
        /* <DEDUP_REMOVED lines=9> */
.L_x_106:
[----:B------:R-:W-:Y:S05]  /*35b0*/  BSYNC.RECONVERGENT B2 ;  /* 0x0000000000027941 */ /* 0x000fea0003800200 */
.L_x_103:
        /* <DEDUP_REMOVED lines=20> */
.L_x_109:
[----:B------:R-:W-:Y:S01]  /*3700*/  ISETP.NE.AND P0, PT, R11, RZ, PT ;  /* 0x000000ff0b00720c */ /* 0x000fe20003f05270 */
[----:B------:R-:W-:-:S03]  /*3710*/  IMAD.MOV.U32 R3, RZ, RZ, 0x1 ;  /* 0x00000001ff037424 */ /* 0x000fc600078e00ff */
[----:B------:R-:W-:Y:S02]  /*3720*/  FSEL R20, R20, RZ, P0 ;  /* 0x000000ff14147208 */ /* 0x000fe40000000000 */
[----:B------:R-:W-:Y:S01]  /*3730*/  FSEL R21, R21, 1.875, P0 ;  /* 0x3ff0000015157808 */ /* 0x000fe20000000000 */
[----:B------:R-:W-:Y:S06]  /*3740*/  BRA `(.L_x_110) ;  /* 0x0000000000247947 */ /* 0x000fec0003800000 */
.L_x_108:
        /* <DEDUP_REMOVED lines=9> */
.L_x_110:
[----:B------:R-:W-:Y:S05]  /*37e0*/  BSYNC.RECONVERGENT B2 ;  /* 0x0000000000027941 */ /* 0x000fea0003800200 */
.L_x_107:
[----:B------:R-:W-:-:S04]  /*37f0*/  LEA R8, P0, R3, R16, 0x3 ;  /* 0x0000001003087211 */ /* 0x000fc800078018ff */
[----:B------:R-:W-:-:S06]  /*3800*/  LEA.HI.X R9, R3, R17, R10, 0x3, P0 ;  /* 0x0000001103097211 */ /* 0x000fcc00000f1c0a */
[----:B------:R-:W2:Y:S01]  /*3810*/  LDG.E.64 R8, desc[UR36][R8.64] ;  /* 0x0000002408087981 */ /* 0x000ea2000c1e1b00 */
[----:B------:R-:W2:Y:S01]  /*3820*/  F2I.U64.F64.TRUNC R20, R20 ;  /* 0x0000001400147311 */ /* 0x000ea2000030d800 */
[----:B------:R-:W-:Y:S02]  /*3830*/  VIADD R3, R7, 0x1 ;  /* 0x0000000107037836 */ /* 0x000fe40000000000 */
[----:B------:R-:W-:Y:S01]  /*3840*/  VIADD R5, R5, 0x2 ;  /* 0x0000000205057836 */ /* 0x000fe20000000000 */
[----:B--2---:R-:W-:-:S04]  /*3850*/  LOP3.LUT P0, RZ, R8, R20, RZ, 0xc0, !PT ;  /* 0x0000001408ff7212 */ /* 0x004fc8000780c0ff */
[----:B------:R-:W-:-:S13]  /*3860*/  LOP3.LUT P0, RZ, R9, R21, RZ, 0xc0, P0 ;  /* 0x0000001509ff7212 */ /* 0x000fda000000c0ff */
[----:B------:R-:W-:-:S07]  /*3870*/  @!P0 IMAD.MOV R3, RZ, RZ, R7 ;  /* 0x000000ffff038224 */ /* 0x000fce00078e0207 */
.L_x_102:
[----:B------:R-:W0:Y:S02]  /*3880*/  LDCU UR4, c[0x0][0x398] ;  /* 0x00007300ff0477ac */ /* 0x000e240008000800 */
[----:B0-----:R-:W-:-:S05]  /*3890*/  VIADD R0, R27, UR4 ;  /* 0x000000041b007c36 */ /* 0x001fca0008000000 */
[----:B------:R-:W-:-:S04]  /*38a0*/  LOP3.LUT R0, R0, 0x1, RZ, 0xc0, !PT ;  /* 0x0000000100007812 */ /* 0x000fc800078ec0ff */
[----:B------:R-:W-:-:S13]  /*38b0*/  ISETP.NE.U32.AND P0, PT, R0, 0x1, PT ;  /* 0x000000010000780c */ /* 0x000fda0003f05070 */
[----:B------:R-:W-:Y:S05]  /*38c0*/  @P0 BRA `(.L_x_101) ;  /* 0x0000000000900947 */ /* 0x000fea0003800000 */
        /* <DEDUP_REMOVED lines=12> */
.L_x_113:
[----:B------:R-:W-:Y:S01]  /*3990*/  ISETP.NE.AND P0, PT, R5, RZ, PT ;  /* 0x000000ff0500720c */ /* 0x000fe20003f05270 */
[----:B------:R-:W-:-:S03]  /*39a0*/  IMAD.MOV.U32 R5, RZ, RZ, 0x1 ;  /* 0x00000001ff057424 */ /* 0x000fc600078e00ff */
[----:B------:R-:W-:Y:S02]  /*39b0*/  FSEL R20, R20, RZ, P0 ;  /* 0x000000ff14147208 */ /* 0x000fe40000000000 */
[----:B------:R-:W-:Y:S01]  /*39c0*/  FSEL R21, R21, 1.875, P0 ;  /* 0x3ff0000015157808 */ /* 0x000fe20000000000 */
[----:B------:R-:W-:Y:S06]  /*39d0*/  BRA `(.L_x_114) ;  /* 0x0000000000247947 */ /* 0x000fec0003800000 */
.L_x_112:
        /* <DEDUP_REMOVED lines=9> */
.L_x_114:
[----:B------:R-:W-:Y:S05]  /*3a70*/  BSYNC.RECONVERGENT B2 ;  /* 0x0000000000027941 */ /* 0x000fea0003800200 */
.L_x_111:
        /* <DEDUP_REMOVED lines=9> */
.L_x_101:
[----:B------:R-:W0:Y:S01]  /*3b10*/  LDCU UR4, c[0x0][0x394] ;  /* 0x00007280ff0477ac */ /* 0x000e220008000800 */
[----:B------:R-:W-:-:S05]  /*3b20*/  VIADD R4, R4, 0x1 ;  /* 0x0000000104047836 */ /* 0x000fca0000000000 */
[----:B0-----:R-:W-:-:S13]  /*3b30*/  ISETP.NE.AND P0, PT, R4, UR4, PT ;  /* 0x0000000404007c0c */ /* 0x001fda000bf05270 */
[----:B------:R-:W-:Y:S05]  /*3b40*/  @P0 BRA `(.L_x_115) ;  /* 0xffffffdc00d00947 */ /* 0x000fea000383ffff */
[----:B------:R-:W-:Y:S05]  /*3b50*/  BSYNC.RECONVERGENT B1 ;  /* 0x0000000000017941 */ /* 0x000fea0003800200 */
.L_x_49:
[----:B------:R-:W-:Y:S05]  /*3b60*/  BRA `(.L_x_47) ;  /* 0x0000002c00fc7947 */ /* 0x000fea0003800000 */
.L_x_48:
[----:B------:R-:W-:Y:S01]  /*3b70*/  UISETP.GE.AND UP0, UPT, UR4, 0x2, UPT ;  /* 0x000000020400788c */ /* 0x000fe2000bf06270 */
[----:B------:R-:W-:-:S08]  /*3b80*/  IMAD.MOV.U32 R6, RZ, RZ, RZ ;  /* 0x000000ffff067224 */ /* 0x000fd000078e00ff */
[----:B------:R-:W-:Y:S05]  /*3b90*/  BRA.U !UP0, `(.L_x_47) ;  /* 0x0000002d08f07547 */ /* 0x000fea000b800000 */
[----:B------:R-:W-:Y:S01]  /*3ba0*/  BSSY.RECONVERGENT B1, `(.L_x_116) ;  /* 0x0000104000017945 */ /* 0x000fe20003800200 */
[----:B------:R-:W-:Y:S02]  /*3bb0*/  IMAD.MOV.U32 R6, RZ, RZ, RZ ;  /* 0x000000ffff067224 */ /* 0x000fe400078e00ff */
[----:B------:R-:W-:-:S07]  /*3bc0*/  IMAD.MOV.U32 R3, RZ, RZ, RZ ;  /* 0x000000ffff037224 */ /* 0x000fce00078e00ff */
.L_x_151:
[----:B------:R-:W-:Y:S01]  /*3bd0*/  ISETP.GE.U32.AND P0, PT, R49, 0x3, PT ;  /* 0x000000033100780c */ /* 0x000fe20003f06070 */
[----:B0-----:R-:W-:-:S12]  /*3be0*/  IMAD.MOV.U32 R4, RZ, RZ, RZ ;  /* 0x000000ffff047224 */ /* 0x001fd800078e00ff */
[----:B------:R-:W-:Y:S05]  /*3bf0*/  @!P0 BRA `(.L_x_117) ;  /* 0x0000000800348947 */ /* 0x000fea0003800000 */
[----:B------:R-:W0:Y:S01]  /*3c00*/  LDC R0, c[0x0][0x398] ;  /* 0x0000e600ff007b82 */ /* 0x000e220000000800 */
[----:B------:R-:W-:Y:S01]  /*3c10*/  LOP3.LUT R28, R23, 0x3ffffffc, RZ, 0xc0, !PT ;  /* 0x3ffffffc171c7812 */ /* 0x000fe200078ec0ff */
[----:B------:R-:W-:Y:S01]  /*3c20*/  IMAD.MOV R5, RZ, RZ, -R3 ;  /* 0x000000ffff057224 */ /* 0x000fe200078e0a03 */
[----:B------:R-:W-:Y:S03]  /*3c30*/  BSSY.RECONVERGENT B2, `(.L_x_118) ;  /* 0x0000088000027945 */ /* 0x000fe60003800200 */
[----:B------:R-:W-:Y:S02]  /*3c40*/  IMAD.MOV R4, RZ, RZ, -R28 ;  /* 0x000000ffff047224 */ /* 0x000fe400078e0a1c */
[----:B0-----:R-:W-:Y:S02]  /*3c50*/  IMAD R5, R0, R5, 0x3f ;  /* 0x0000003f00057424 */ /* 0x001fe400078e0205 */
[----:B------:R-:W-:-:S07]  /*3c60*/  IMAD R7, R3, R0, 0x4 ;  /* 0x0000000403077424 */ /* 0x000fce00078e0200 */
.L_x_135:
[----:B------:R-:W-:Y:S01]  /*3c70*/  VIADD R0, R7, 0xfffffffc ;  /* 0xfffffffc07007836 */ /* 0x000fe20000000000 */
[----:B------:R-:W-:Y:S01]  /*3c80*/  BSSY.RECONVERGENT B3, `(.L_x_119) ;  /* 0x0000016000037945 */ /* 0x000fe20003800200 */
[----:B------:R-:W-:-:S03]  /*3c90*/  IMAD.MOV.U32 R10, RZ, RZ, RZ ;  /* 0x000000ffff0a7224 */ /* 0x000fc600078e00ff */
[----:B------:R-:W-:-:S13]  /*3ca0*/  ISETP.GE.AND P0, PT, R0, 0x3f, PT ;  /* 0x0000003f0000780c */ /* 0x000fda0003f06270 */
[----:B------:R-:W-:Y:S05]  /*3cb0*/  @!P0 BRA `(.L_x_120) ;  /* 0x0000000000308947 */ /* 0x000fea0003800000 */
[----:B------:R-:W-:Y:S01]  /*3cc0*/  VIADD R9, R7, 0xffffffbd ;  /* 0xffffffbd07097836 */ /* 0x000fe20000000000 */
[----:B------:R-:W-:Y:S01]  /*3cd0*/  BSSY.RECONVERGENT B4, `(.L_x_121) ;  /* 0x0000005000047945 */ /* 0x000fe20003800200 */
[----:B------:R-:W-:-:S04]  /*3ce0*/  MOV R0, 0x3d20 ;  /* 0x00003d2000007802 */ /* 0x000fc80000000f00 */
[----:B------:R-:W0:Y:S02]  /*3cf0*/  I2F.F64.U32 R8, R9 ;  /* 0x0000000900087312 */ /* 0x000e240000201800 */
[----:B0-----:R-:W-:-:S07]  /*3d00*/  IMAD.MOV.U32 R57, RZ, RZ, R9 ;  /* 0x000000ffff397224 */ /* 0x001fce00078e0009 */
[----:B------:R-:W-:Y:S05]  /*3d10*/  CALL.REL.NOINC `($_Z11next_boardsP5BoardS0_iiib$__internal_accurate_pow) ;  /* 0x0000004000fc7944 */ /* 0x000fea0003c00000 */
[----:B------:R-:W-:Y:S05]  /*3d20*/  BSYNC.RECONVERGENT B4 ;  /* 0x0000000000047941 */ /* 0x000fea0003800200 */
.L_x_121:
[----:B------:R-:W-:Y:S01]  /*3d30*/  ISETP.NE.AND P0, PT, R5, RZ, PT ;  /* 0x000000ff0500720c */ /* 0x000fe20003f05270 */
[----:B------:R-:W-:-:S03]  /*3d40*/  IMAD.MOV.U32 R9, RZ, RZ, 0x1 ;  /* 0x00000001ff097424 */ /* 0x000fc600078e00ff */
[----:B------:R-:W-:Y:S02]  /*3d50*/  FSEL R20, R20, RZ, P0 ;  /* 0x000000ff14147208 */ /* 0x000fe40000000000 */
[----:B------:R-:W-:Y:S01]  /*3d60*/  FSEL R21, R21, 1.875, P0 ;  /* 0x3ff0000015157808 */ /* 0x000fe20000000000 */
[----:B------:R-:W-:Y:S06]  /*3d70*/  BRA `(.L_x_122) ;  /* 0x0000000000187947 */ /* 0x000fec0003800000 */
.L_x_120:
[----:B------:R-:W-:Y:S01]  /*3d80*/  VIADD R9, R7, 0xfffffffd ;  /* 0xfffffffd07097836 */ /* 0x000fe20000000000 */
[----:B------:R-:W-:-:S05]  /*3d90*/  MOV R0, 0x3dd0 ;  /* 0x00003dd000007802 */ /* 0x000fca0000000f00 */
[----:B------:R-:W0:Y:S02]  /*3da0*/  I2F.F64 R8, R9 ;  /* 0x0000000900087312 */ /* 0x000e240000201c00 */
[----:B0-----:R-:W-:-:S07]  /*3db0*/  IMAD.MOV.U32 R57, RZ, RZ, R9 ;  /* 0x000000ffff397224 */ /* 0x001fce00078e0009 */
[----:B------:R-:W-:Y:S05]  /*3dc0*/  CALL.REL.NOINC `($_Z11next_boardsP5BoardS0_iiib$__internal_accurate_pow) ;  /* 0x0000004000d07944 */ /* 0x000fea0003c00000 */
[----:B------:R-:W-:-:S07]  /*3dd0*/  IMAD.MOV.U32 R9, RZ, RZ, RZ ;  /* 0x000000ffff097224 */ /* 0x000fce00078e00ff */
.L_x_122:
[----:B------:R-:W-:Y:S05]  /*3de0*/  BSYNC.RECONVERGENT B3 ;  /* 0x0000000000037941 */ /* 0x000fea0003800200 */
.L_x_119:
        /* <DEDUP_REMOVED lines=15> */
[----:B------:R-:W-:-:S04]  /*3ee0*/  MOV R0, 0x3f20 ;  /* 0x00003f2000007802 */ /* 0x000fc80000000f00 */
[----:B------:R-:W0:Y:S02]  /*3ef0*/  I2F.F64.U32 R8, R9 ;  /* 0x0000000900087312 */ /* 0x000e240000201800 */
[----:B0-----:R-:W-:-:S07]  /*3f00*/  IMAD.MOV.U32 R57, RZ, RZ, R9 ;  /* 0x000000ffff397224 */ /* 0x001fce00078e0009 */
[----:B------:R-:W-:Y:S05]  /*3f10*/  CALL.REL.NOINC `($_Z11next_boardsP5BoardS0_iiib$__internal_accurate_pow) ;  /* 0x00000040007c7944 */ /* 0x000fea0003c00000 */
[----:B------:R-:W-:Y:S05]  /*3f20*/  BSYNC.RECONVERGENT B4 ;  /* 0x0000000000047941 */ /* 0x000fea0003800200 */
.L_x_125:
[----:B------:R-:W-:Y:S01]  /*3f30*/  ISETP.NE.AND P0, PT, R5, 0x1, PT ;  /* 0x000000010500780c */ /* 0x000fe20003f05270 */
[----:B------:R-:W-:-:S03]  /*3f40*/  IMAD.MOV.U32 R9, RZ, RZ, 0x1 ;  /* 0x00000001ff097424 */ /* 0x000fc600078e00ff */
[----:B------:R-:W-:Y:S02]  /*3f50*/  FSEL R20, R20, RZ, P0 ;  /* 0x000000ff14147208 */ /* 0x000fe40000000000 */
[----:B------:R-:W-:Y:S01]  /*3f60*/  FSEL R21, R21, 1.875, P0 ;  /* 0x3ff0000015157808 */ /* 0x000fe20000000000 */
[----:B------:R-:W-:Y:S06]  /*3f70*/  BRA `(.L_x_126) ;  /* 0x0000000000187947 */ /* 0x000fec0003800000 */
.L_x_124:
[----:B------:R-:W-:Y:S01]  /*3f80*/  VIADD R9, R7, 0xfffffffe ;  /* 0xfffffffe07097836 */ /* 0x000fe20000000000 */
[----:B------:R-:W-:-:S05]  /*3f90*/  MOV R0, 0x3fd0 ;  /* 0x00003fd000007802 */ /* 0x000fca0000000f00 */
[----:B------:R-:W0:Y:S02]  /*3fa0*/  I2F.F64 R8, R9 ;  /* 0x0000000900087312 */ /* 0x000e240000201c00 */
[----:B0-----:R-:W-:-:S07]  /*3fb0*/  IMAD.MOV.U32 R57, RZ, RZ, R9 ;  /* 0x000000ffff397224 */ /* 0x001fce00078e0009 */
[----:B------:R-:W-:Y:S05]  /*3fc0*/  CALL.REL.NOINC `($_Z11next_boardsP5BoardS0_iiib$__internal_accurate_pow) ;  /* 0x0000004000507944 */ /* 0x000fea0003c00000 */
[----:B------:R-:W-:-:S07]  /*3fd0*/  IMAD.MOV.U32 R9, RZ, RZ, RZ ;  /* 0x000000ffff097224 */ /* 0x000fce00078e00ff */
.L_x_126:
[----:B------:R-:W-:Y:S05]  /*3fe0*/  BSYNC.RECONVERGENT B3 ;  /* 0x0000000000037941 */ /* 0x000fea0003800200 */
.L_x_123:
        /* <DEDUP_REMOVED lines=20> */
.L_x_129:
[----:B------:R-:W-:Y:S01]  /*4130*/  ISETP.NE.AND P0, PT, R5, 0x2, PT ;  /* 0x000000020500780c */ /* 0x000fe20003f05270 */
[----:B------:R-:W-:-:S03]  /*4140*/  IMAD.MOV.U32 R9, RZ, RZ, 0x1 ;  /* 0x00000001ff097424 */ /* 0x000fc600078e00ff */
[----:B------:R-:W-:Y:S02]  /*4150*/  FSEL R20, R20, RZ, P0 ;  /* 0x000000ff14147208 */ /* 0x000fe40000000000 */
[----:B------:R-:W-:Y:S01]  /*4160*/  FSEL R21, R21, 1.875, P0 ;  /* 0x3ff0000015157808 */ /* 0x000fe20000000000 */
[----:B------:R-:W-:Y:S06]  /*4170*/  BRA `(.L_x_130) ;  /* 0x0000000000187947 */ /* 0x000fec0003800000 */
.L_x_128:
[----:B------:R-:W-:Y:S01]  /*4180*/  VIADD R9, R7, 0xffffffff ;  /* 0xffffffff07097836 */ /* 0x000fe20000000000 */
[----:B------:R-:W-:-:S05]  /*4190*/  MOV R0, 0x41d0 ;  /* 0x000041d000007802 */ /* 0x000fca0000000f00 */
[----:B------:R-:W0:Y:S02]  /*41a0*/  I2F.F64 R8, R9 ;  /* 0x0000000900087312 */ /* 0x000e240000201c00 */
[----:B0-----:R-:W-:-:S07]  /*41b0*/  IMAD.MOV.U32 R57, RZ, RZ, R9 ;  /* 0x000000ffff397224 */ /* 0x001fce00078e0009 */
[----:B------:R-:W-:Y:S05]  /*41c0*/  CALL.REL.NOINC `($_Z11next_boardsP5BoardS0_iiib$__internal_accurate_pow) ;  /* 0x0000003c00d07944 */ /* 0x000fea0003c00000 */
[----:B------:R-:W-:-:S07]  /*41d0*/  IMAD.MOV.U32 R9, RZ, RZ, RZ ;  /* 0x000000ffff097224 */ /* 0x000fce00078e00ff */
.L_x_130:
[----:B------:R-:W-:Y:S05]  /*41e0*/  BSYNC.RECONVERGENT B3 ;  /* 0x0000000000037941 */ /* 0x000fea0003800200 */
.L_x_127:
        /* <DEDUP_REMOVED lines=20> */
.L_x_133:
[----:B------:R-:W-:Y:S01]  /*4330*/  ISETP.NE.AND P0, PT, R5, 0x3, PT ;  /* 0x000000030500780c */ /* 0x000fe20003f05270 */
[----:B------:R-:W-:-:S03]  /*4340*/  IMAD.MOV.U32 R9, RZ, RZ, 0x1 ;  /* 0x00000001ff097424 */ /* 0x000fc600078e00ff */
[----:B------:R-:W-:Y:S02]  /*4350*/  FSEL R20, R20, RZ, P0 ;  /* 0x000000ff14147208 */ /* 0x000fe40000000000 */
[----:B------:R-:W-:Y:S01]  /*4360*/  FSEL R21, R21, 1.875, P0 ;  /* 0x3ff0000015157808 */ /* 0x000fe20000000000 */
[----:B------:R-:W-:Y:S06]  /*4370*/  BRA `(.L_x_134) ;  /* 0x0000000000147947 */ /* 0x000fec0003800000 */
.L_x_132:
[----:B------:R-:W0:Y:S01]  /*4380*/  I2F.F64 R8, R7 ;  /* 0x0000000700087312 */ /* 0x000e220000201c00 */
[----:B------:R-:W-:Y:S01]  /*4390*/  MOV R0, 0x43c0 ;  /* 0x000043c000007802 */ /* 0x000fe20000000f00 */
[----:B0-----:R-:W-:-:S07]  /*43a0*/  IMAD.MOV.U32 R57, RZ, RZ, R9 ;  /* 0x000000ffff397224 */ /* 0x001fce00078e0009 */
[----:B------:R-:W-:Y:S05]  /*43b0*/  CALL.REL.NOINC `($_Z11next_boardsP5BoardS0_iiib$__internal_accurate_pow) ;  /* 0x0000003c00547944 */ /* 0x000fea0003c00000 */
[----:B------:R-:W-:-:S07]  /*43c0*/  IMAD.MOV.U32 R9, RZ, RZ, RZ ;  /* 0x000000ffff097224 */ /* 0x000fce00078e00ff */
.L_x_134:
[----:B------:R-:W-:Y:S05]  /*43d0*/  BSYNC.RECONVERGENT B3 ;  /* 0x0000000000037941 */ /* 0x000fea0003800200 */
.L_x_131:
[----:B------:R-:W-:-:S04]  /*43e0*/  LEA R8, P0, R9, R16, 0x3 ;  /* 0x0000001009087211 */ /* 0x000fc800078018ff */
[----:B------:R-:W-:-:S06]  /*43f0*/  LEA.HI.X R9, R9, R17, R11, 0x3, P0 ;  /* 0x0000001109097211 */ /* 0x000fcc00000f1c0b */
[----:B------:R-:W2:Y:S01]  /*4400*/  LDG.E.64 R8, desc[UR36][R8.64] ;  /* 0x0000002408087981 */ /* 0x000ea2000c1e1b00 */
[----:B------:R-:W2:Y:S01]  /*4410*/  F2I.U64.F64.TRUNC R20, R20 ;  /* 0x0000001400147311 */ /* 0x000ea2000030d800 */
[----:B------:R-:W-:Y:S02]  /*4420*/  VIADD R4, R4, 0x4 ;  /* 0x0000000404047836 */ /* 0x000fe40000000000 */
[----:B------:R-:W-:Y:S02]  /*4430*/  VIADD R6, R10, 0x1 ;  /* 0x000000010a067836 */ /* 0x000fe40000000000 */
[----:B------:R-:W-:Y:S01]  /*4440*/  VIADD R7, R7, 0x4 ;  /* 0x0000000407077836 */ /* 0x000fe20000000000 */
[----:B------:R-:W-:Y:S01]  /*4450*/  ISETP.NE.AND P1, PT, R4, RZ, PT ;  /* 0x000000ff0400720c */ /* 0x000fe20003f25270 */
[----:B------:R-:W-:Y:S01]  /*4460*/  VIADD R5, R5, 0xfffffffc ;  /* 0xfffffffc05057836 */ /* 0x000fe20000000000 */
[----:B--2---:R-:W-:-:S04]  /*4470*/  LOP3.LUT P0, RZ, R8, R20, RZ, 0xc0, !PT ;  /* 0x0000001408ff7212 */ /* 0x004fc8000780c0ff */
[----:B------:R-:W-:-:S13]  /*4480*/  LOP3.LUT P0, RZ, R9, R21, RZ, 0xc0, P0 ;  /* 0x0000001509ff7212 */ /* 0x000fda000000c0ff */
[----:B------:R-:W-:Y:S01]  /*4490*/  @!P0 IMAD.MOV R6, RZ, RZ, R10 ;  /* 0x000000ffff068224 */ /* 0x000fe200078e020a */
[----:B------:R-:W-:Y:S06]  /*44a0*/  @P1 BRA `(.L_x_135) ;  /* 0xfffffff400f01947 */ /* 0x000fec000383ffff */
[----:B------:R-:W-:Y:S05]  /*44b0*/  BSYNC.RECONVERGENT B2 ;  /* 0x0000000000027941 */ /* 0x000fea0003800200 */
.L_x_118:
[----:B------:R-:W-:-:S07]  /*44c0*/  IMAD.MOV.U32 R4, RZ, RZ, R28 ;  /* 0x000000ffff047224 */ /* 0x000fce00078e001c */
.L_x_117:
        /* <DEDUP_REMOVED lines=17> */
.L_x_140:
[----:B------:R-:W-:Y:S01]  /*45e0*/  ISETP.NE.AND P0, PT, R5, RZ, PT ;  /* 0x000000ff0500720c */ /* 0x000fe20003f05270 */
[----:B------:R-:W-:-:S03]  /*45f0*/  IMAD.MOV.U32 R5, RZ, RZ, 0x1 ;  /* 0x00000001ff057424 */ /* 0x000fc600078e00ff */
[----:B------:R-:W-:Y:S02]  /*4600*/  FSEL R20, R20, RZ, P0 ;  /* 0x000000ff14147208 */ /* 0x000fe40000000000 */
[----:B------:R-:W-:Y:S01]  /*4610*/  FSEL R21, R21, 1.875, P0 ;  /* 0x3ff0000015157808 */ /* 0x000fe20000000000 */
[----:B------:R-:W-:Y:S06]  /*4620*/  BRA `(.L_x_141) ;  /* 0x0000000000187947 */ /* 0x000fec0003800000 */
.L_x_139:
[----:B------:R-:W-:Y:S01]  /*4630*/  VIADD R9, R11, 0x1 ;  /* 0x000000010b097836 */ /* 0x000fe20000000000 */
[----:B------:R-:W-:-:S05]  /*4640*/  MOV R0, 0x4680 ;  /* 0x0000468000007802 */ /* 0x000fca0000000f00 */
[----:B------:R-:W0:Y:S02]  /*4650*/  I2F.F64 R8, R9 ;  /* 0x0000000900087312 */ /* 0x000e240000201c00 */
[----:B0-----:R-:W-:-:S07]  /*4660*/  IMAD.MOV.U32 R57, RZ, RZ, R9 ;  /* 0x000000ffff397224 */ /* 0x001fce00078e0009 */
[----:B------:R-:W-:Y:S05]  /*4670*/  CALL.REL.NOINC `($_Z11next_boardsP5BoardS0_iiib$__internal_accurate_pow) ;  /* 0x0000003800a47944 */ /* 0x000fea0003c00000 */
[----:B------:R-:W-:-:S07]  /*4680*/  IMAD.MOV.U32 R5, RZ, RZ, RZ ;  /* 0x000000ffff057224 */ /* 0x000fce00078e00ff */
.L_x_141:
[----:B------:R-:W-:Y:S05]  /*4690*/  BSYNC.RECONVERGENT B2 ;  /* 0x0000000000027941 */ /* 0x000fea0003800200 */
.L_x_138:
        /* <DEDUP_REMOVED lines=20> */
.L_x_144:
[----:B------:R-:W-:Y:S01]  /*47e0*/  ISETP.NE.AND P0, PT, R11, RZ, PT ;  /* 0x000000ff0b00720c */ /* 0x000fe20003f05270 */
[----:B------:R-:W-:-:S03]  /*47f0*/  IMAD.MOV.U32 R7, RZ, RZ, 0x1 ;  /* 0x00000001ff077424 */ /* 0x000fc600078e00ff */
[----:B------:R-:W-:Y:S02]  /*4800*/  FSEL R20, R20, RZ, P0 ;  /* 0x000000ff14147208 */ /* 0x000fe40000000000 */
[----:B------:R-:W-:Y:S01]  /*4810*/  FSEL R21, R21, 1.875, P0 ;  /* 0x3ff0000015157808 */ /* 0x000fe20000000000 */
[----:B------:R-:W-:Y:S06]  /*4820*/  BRA `(.L_x_145) ;  /* 0x0000000000187947 */ /* 0x000fec0003800000 */
.L_x_143:
[----:B------:R-:W-:Y:S01]  /*4830*/  VIADD R9, R11, 0x2 ;  /* 0x000000020b097836 */ /* 0x000fe20000000000 */
[----:B------:R-:W-:-:S05]  /*4840*/  MOV R0, 0x4880 ;  /* 0x0000488000007802 */ /* 0x000fca0000000f00 */
[----:B------:R-:W0:Y:S02]  /*4850*/  I2F.F64 R8, R9 ;  /* 0x0000000900087312 */ /* 0x000e240000201c00 */
[----:B0-----:R-:W-:-:S07]  /*4860*/  IMAD.MOV.U32 R57, RZ, RZ, R9 ;  /* 0x000000ffff397224 */ /* 0x001fce00078e0009 */
[----:B------:R-:W-:Y:S05]  /*4870*/  CALL.REL.NOINC `($_Z11next_boardsP5BoardS0_iiib$__internal_accurate_pow) ;  /* 0x0000003800247944 */ /* 0x000fea0003c00000 */
[----:B------:R-:W-:-:S07]  /*4880*/  IMAD.MOV.U32 R7, RZ, RZ, RZ ;  /* 0x000000ffff077224 */ /* 0x000fce00078e00ff */
.L_x_145:
[----:B------:R-:W-:Y:S05]  /*4890*/  BSYNC.RECONVERGENT B2 ;  /* 0x0000000000027941 */ /* 0x000fea0003800200 */
.L_x_142:
        /* <DEDUP_REMOVED lines=9> */
.L_x_137:
        /* <DEDUP_REMOVED lines=15> */
.L_x_148:
[----:B------:R-:W-:Y:S01]  /*4a20*/  ISETP.NE.AND P0, PT, R4, RZ, PT ;  /* 0x000000ff0400720c */ /* 0x000fe20003f05270 */
[----:B------:R-:W-:-:S03]  /*4a30*/  IMAD.MOV.U32 R5, RZ, RZ, 0x1 ;  /* 0x00000001ff057424 */ /* 0x000fc600078e00ff */
[----:B------:R-:W-:Y:S02]  /*4a40*/  FSEL R20, R20, RZ, P0 ;  /* 0x000000ff14147208 */ /* 0x000fe40000000000 */
[----:B------:R-:W-:Y:S01]  /*4a50*/  FSEL R21, R21, 1.875, P0 ;  /* 0x3ff0000015157808 */ /* 0x000fe20000000000 */
[----:B------:R-:W-:Y:S06]  /*4a60*/  BRA `(.L_x_149) ;  /* 0x0000000000187947 */ /* 0x000fec0003800000 */
.L_x_147:
[----:B------:R-:W-:Y:S01]  /*4a70*/  VIADD R9, R9, 0x1 ;  /* 0x0000000109097836 */ /* 0x000fe20000000000 */
[----:B------:R-:W-:-:S05]  /*4a80*/  MOV R0, 0x4ac0 ;  /* 0x00004ac000007802 */ /* 0x000fca0000000f00 */
[----:B------:R-:W0:Y:S02]  /*4a90*/  I2F.F64 R8, R9 ;  /* 0x0000000900087312 */ /* 0x000e240000201c00 */
[----:B0-----:R-:W-:-:S07]  /*4aa0*/  IMAD.MOV.U32 R57, RZ, RZ, R9 ;  /* 0x000000ffff397224 */ /* 0x001fce00078e0009 */
[----:B------:R-:W-:Y:S05]  /*4ab0*/  CALL.REL.NOINC `($_Z11next_boardsP5BoardS0_iiib$__internal_accurate_pow) ;  /* 0x0000003400947944 */ /* 0x000fea0003c00000 */
[----:B------:R-:W-:-:S07]  /*4ac0*/  IMAD.MOV.U32 R5, RZ, RZ, RZ ;  /* 0x000000ffff057224 */ /* 0x000fce00078e00ff */
.L_x_149:
[----:B------:R-:W-:Y:S05]  /*4ad0*/  BSYNC.RECONVERGENT B2 ;  /* 0x0000000000027941 */ /* 0x000fea0003800200 */
.L_x_146:
        /* <DEDUP_REMOVED lines=9> */
.L_x_136:
[----:B------:R-:W0:Y:S01]  /*4b70*/  LDCU UR4, c[0x0][0x394] ;  /* 0x00007280ff0477ac */ /* 0x000e220008000800 */
[----:B------:R-:W-:Y:S02]  /*4b80*/  VIADD R0, R3, 0x1 ;  /* 0x0000000103007836 */ /* 0x000fe40000000000 */
[----:B------:R-:W-:-:S03]  /*4b90*/  IMAD.MOV.U32 R3, RZ, RZ, RZ ;  /* 0x000000ffff037224 */ /* 0x000fc600078e00ff */
[----:B0-----:R-:W-:-:S13]  /*4ba0*/  ISETP.NE.AND P0, PT, R0, UR4, PT ;  /* 0x0000000400007c0c */ /* 0x001fda000bf05270 */
[----:B------:R-:W-:Y:S05]  /*4bb0*/  @!P0 BRA `(.L_x_150) ;  /* 0x0000000000088947 */ /* 0x000fea0003800000 */
[----:B------:R-:W-:Y:S01]  /*4bc0*/  IMAD.MOV.U32 R3, RZ, RZ, R0 ;  /* 0x000000ffff037224 */ /* 0x000fe200078e0000 */
[----:B------:R-:W-:Y:S06]  /*4bd0*/  BRA `(.L_x_151) ;  /* 0xffffffec00fc7947 */ /* 0x000fec000383ffff */
.L_x_150:
[----:B------:R-:W-:Y:S05]  /*4be0*/  BSYNC.RECONVERGENT B1 ;  /* 0x0000000000017941 */ /* 0x000fea0003800200 */
.L_x_116:
[----:B------:R-:W-:Y:S05]  /*4bf0*/  BRA `(.L_x_47) ;  /* 0x0000001c00d87947 */ /* 0x000fea0003800000 */
.L_x_46:
[----:B------:R-:W1:Y:S01]  /*4c00*/  LDCU UR4, c[0x0][0x394] ;  /* 0x00007280ff0477ac */ /* 0x000e620008000800 */
[----:B------:R-:W-:Y:S02]  /*4c10*/  IMAD.MOV.U32 R3, RZ, RZ, RZ ;  /* 0x000000ffff037224 */ /* 0x000fe400078e00ff */
[----:B------:R-:W-:Y:S01]  /*4c20*/  IMAD.MOV.U32 R6, RZ, RZ, RZ ;  /* 0x000000ffff067224 */ /* 0x000fe200078e00ff */
[----:B-1----:R-:W-:-:S09]  /*4c30*/  UISETP.GE.AND UP0, UPT, UR4, 0x1, UPT ;  /* 0x000000010400788c */ /* 0x002fd2000bf06270 */
[----:B------:R-:W-:Y:S05]  /*4c40*/  BRA.U !UP0, `(.L_x_47) ;  /* 0x0000001d08c47547 */ /* 0x000fea000b800000 */
[----:B------:R-:W-:Y:S02]  /*4c50*/  IMAD.MOV.U32 R6, RZ, RZ, RZ ;  /* 0x000000ffff067224 */ /* 0x000fe400078e00ff */
[----:B------:R-:W-:Y:S02]  /*4c60*/  IMAD.MOV.U32 R3, RZ, RZ, RZ ;  /* 0x000000ffff037224 */ /* 0x000fe400078e00ff */
[----:B0-----:R-:W-:-:S07]  /*4c70*/  IMAD.MOV.U32 R4, RZ, RZ, RZ ;  /* 0x000000ffff047224 */ /* 0x001fce00078e00ff */
.L_x_217:
[----:B------:R-:W0:Y:S02]  /*4c80*/  LDCU UR4, c[0x0][0x398] ;  /* 0x00007300ff0477ac */ /* 0x000e240008000800 */
[----:B0-----:R-:W-:-:S09]  /*4c90*/  UISETP.GE.AND UP0, UPT, UR4, 0x2, UPT ;  /* 0x000000020400788c */ /* 0x001fd2000bf06270 */
[----:B------:R-:W-:Y:S05]  /*4ca0*/  BRA.U !UP0, `(.L_x_152) ;  /* 0x0000000d08b87547 */ /* 0x000fea000b800000 */
[----:B------:R-:W-:Y:S01]  /*4cb0*/  ISETP.GE.U32.AND P0, PT, R49, 0x3, PT ;  /* 0x000000033100780c */ /* 0x000fe20003f06070 */
[----:B------:R-:W-:-:S12]  /*4cc0*/  IMAD.MOV.U32 R5, RZ, RZ, RZ ;  /* 0x000000ffff057224 */ /* 0x000fd800078e00ff */
[----:B------:R-:W-:Y:S05]  /*4cd0*/  @!P0 BRA `(.L_x_153) ;  /* 0x0000000800048947 */ /* 0x000fea0003800000 */
[----:B------:R-:W-:Y:S01]  /*4ce0*/  BSSY.RECONVERGENT B1, `(.L_x_154) ;  /* 0x000007f000017945 */ /* 0x000fe20003800200 */
[----:B------:R-:W-:-:S07]  /*4cf0*/  IMAD.MOV.U32 R5, RZ, RZ, RZ ;  /* 0x000000ffff057224 */ /* 0x000fce00078e00ff */
.L_x_171:
[----:B------:R-:W0:Y:S01]  /*4d00*/  LDCU UR4, c[0x0][0x398] ;  /* 0x00007300ff0477ac */ /* 0x000e220008000800 */
[----:B------:R-:W-:Y:S01]  /*4d10*/  BSSY.RECONVERGENT B2, `(.L_x_155) ;  /* 0x0000014000027945 */ /* 0x000fe20003800200 */
[----:B------:R-:W-:Y:S02]  /*4d20*/  IMAD.MOV.U32 R10, RZ, RZ, RZ ;  /* 0x000000ffff0a7224 */ /* 0x000fe400078e00ff */
[----:B0-----:R-:W-:-:S05]  /*4d30*/  IMAD R7, R4, UR4, R5 ;  /* 0x0000000404077c24 */ /* 0x001fca000f8e0205 */
[----:B------:R-:W-:-:S13]  /*4d40*/  ISETP.GT.AND P0, PT, R7, 0x3e, PT ;  /* 0x0000003e0700780c */ /* 0x000fda0003f04270 */
[----:B------:R-:W-:Y:S05]  /*4d50*/  @P0 BRA `(.L_x_156) ;  /* 0x0000000000240947 */ /* 0x000fea0003800000 */
[----:B------:R-:W-:Y:S01]  /*4d60*/  VIADD R9, R7, 0x1 ;  /* 0x0000000107097836 */ /* 0x000fe20000000000 */
[----:B------:R-:W-:Y:S01]  /*4d70*/  BSSY.RECONVERGENT B3, `(.L_x_157) ;  /* 0x0000005000037945 */ /* 0x000fe20003800200 */
[----:B------:R-:W-:-:S04]  /*4d80*/  MOV R0, 0x4dc0 ;  /* 0x00004dc000007802 */ /* 0x000fc80000000f00 */
[----:B------:R-:W0:Y:S02]  /*4d90*/  I2F.F64 R8, R9 ;  /* 0x0000000900087312 */ /* 0x000e240000201c00 */
[----:B0-----:R-:W-:-:S07]  /*4da0*/  IMAD.MOV.U32 R57, RZ, RZ, R9 ;  /* 0x000000ffff397224 */ /* 0x001fce00078e0009 */
[----:B------:R-:W-:Y:S05]  /*4db0*/  CALL.REL.NOINC `($_Z11next_boardsP5BoardS0_iiib$__internal_accurate_pow) ;  /* 0x0000003000d47944 */ /* 0x000fea0003c00000 */
[----:B------:R-:W-:Y:S05]  /*4dc0*/  BSYNC.RECONVERGENT B3 ;  /* 0x0000000000037941 */ /* 0x000fea0003800200 */
.L_x_157:
[----:B------:R-:W-:Y:S01]  /*4dd0*/  IMAD.MOV.U32 R9, RZ, RZ, RZ ;  /* 0x000000ffff097224 */ /* 0x000fe200078e00ff */
[----:B------:R-:W-:Y:S06]  /*4de0*/  BRA `(.L_x_158) ;  /* 0x0000000000187947 */ /* 0x000fec0003800000 */
.L_x_156:
[----:B------:R-:W-:Y:S01]  /*4df0*/  VIADD R9, R7, 0xffffffc1 ;  /* 0xffffffc107097836 */ /* 0x000fe20000000000 */
[----:B------:R-:W-:-:S05]  /*4e00*/  MOV R0, 0x4e40 ;  /* 0x00004e4000007802 */ /* 0x000fca0000000f00 */
[----:B------:R-:W0:Y:S02]  /*4e10*/  I2F.F64.U32 R8, R9 ;  /* 0x0000000900087312 */ /* 0x000e240000201800 */
[----:B0-----:R-:W-:-:S07]  /*4e20*/  IMAD.MOV.U32 R57, RZ, RZ, R9 ;  /* 0x000000ffff397224 */ /* 0x001fce00078e0009 */
[----:B------:R-:W-:Y:S05]  /*4e30*/  CALL.REL.NOINC `($_Z11next_boardsP5BoardS0_iiib$__internal_accurate_pow) ;  /* 0x0000003000b47944 */ /* 0x000fea0003c00000 */
[----:B------:R-:W-:-:S07]  /*4e40*/  IMAD.MOV.U32 R9, RZ, RZ, 0x1 ;  /* 0x00000001ff097424 */ /* 0x000fce00078e00ff */
.L_x_158:
[----:B------:R-:W-:Y:S05]  /*4e50*/  BSYNC.RECONVERGENT B2 ;  /* 0x0000000000027941 */ /* 0x000fea0003800200 */
.L_x_155:
[----:B------:R-:W-:-:S04]  /*4e60*/  LEA R8, P0, R9, R16, 0x3 ;  /* 0x0000001009087211 */ /* 0x000fc800078018ff */
[----:B------:R-:W-:-:S06]  /*4e70*/  LEA.HI.X R9, R9, R17, R10, 0x3, P0 ;  /* 0x0000001109097211 */ /* 0x000fcc00000f1c0a */
[----:B------:R-:W2:Y:S01]  /*4e80*/  LDG.E.64 R8, desc[UR36][R8.64] ;  /* 0x0000002408087981 */ /* 0x000ea2000c1e1b00 */
[----:B------:R-:W2:Y:S01]  /*4e90*/  F2I.U64.F64.TRUNC R20, R20 ;  /* 0x0000001400147311 */ /* 0x000ea2000030d800 */
[----:B------:R-:W-:Y:S01]  /*4ea0*/  ISETP.GE.AND P1, PT, R7, 0x3e, PT ;  /* 0x0000003e0700780c */ /* 0x000fe20003f26270 */
[----:B------:R-:W-:Y:S01]  /*4eb0*/  BSSY.RECONVERGENT B2, `(.L_x_159) ;  /* 0x0000019000027945 */ /* 0x000fe20003800200 */
[----:B------:R-:W-:Y:S02]  /*4ec0*/  VIADD R10, R6, 0x1 ;  /* 0x00000001060a7836 */ /* 0x000fe40000000000 */
[----:B------:R-:W-:Y:S01]  /*4ed0*/  IMAD.MOV.U32 R11, RZ, RZ, RZ ;  /* 0x000000ffff0b7224 */ /* 0x000fe200078e00ff */
        /* <DEDUP_REMOVED lines=11> */
.L_x_161:
[----:B------:R-:W-:Y:S01]  /*4f90*/  ISETP.NE.AND P0, PT, R6, RZ, PT ;  /* 0x000000ff0600720c */ /* 0x000fe20003f05270 */
[----:B------:R-:W-:-:S03]  /*4fa0*/  IMAD.MOV.U32 R9, RZ, RZ, 0x1 ;  /* 0x00000001ff097424 */ /* 0x000fc600078e00ff */
[----:B------:R-:W-:Y:S02]  /*4fb0*/  FSEL R20, R20, RZ, P0 ;  /* 0x000000ff14147208 */ /* 0x000fe40000000000 */
[----:B------:R-:W-:Y:S01]  /*4fc0*/  FSEL R21, R21, 1.875, P0 ;  /* 0x3ff0000015157808 */ /* 0x000fe20000000000 */
[----:B------:R-:W-:Y:S06]  /*4fd0*/  BRA `(.L_x_162) ;  /* 0x0000000000187947 */ /* 0x000fec0003800000 */
.L_x_160:
[----:B------:R-:W-:Y:S01]  /*4fe0*/  VIADD R9, R7, 0x2 ;  /* 0x0000000207097836 */ /* 0x000fe20000000000 */
[----:B------:R-:W-:-:S05]  /*4ff0*/  MOV R0, 0x5030 ;  /* 0x0000503000007802 */ /* 0x000fca0000000f00 */
[----:B------:R-:W0:Y:S02]  /*5000*/  I2F.F64 R8, R9 ;  /* 0x0000000900087312 */ /* 0x000e240000201c00 */
[----:B0-----:R-:W-:-:S07]  /*5010*/  IMAD.MOV.U32 R57, RZ, RZ, R9 ;  /* 0x000000ffff397224 */ /* 0x001fce00078e0009 */
[----:B------:R-:W-:Y:S05]  /*5020*/  CALL.REL.NOINC `($_Z11next_boardsP5BoardS0_iiib$__internal_accurate_pow) ;  /* 0x0000003000387944 */ /* 0x000fea0003c00000 */
[----:B------:R-:W-:-:S07]  /*5030*/  IMAD.MOV.U32 R9, RZ, RZ, RZ ;  /* 0x000000ffff097224 */ /* 0x000fce00078e00ff */
.L_x_162:
[----:B------:R-:W-:Y:S05]  /*5040*/  BSYNC.RECONVERGENT B2 ;  /* 0x0000000000027941 */ /* 0x000fea0003800200 */
.L_x_159:
        /* <DEDUP_REMOVED lines=20> */
.L_x_165:
[----:B------:R-:W-:Y:S01]  /*5190*/  IMAD.MOV.U32 R9, RZ, RZ, 0x1 ;  /* 0x00000001ff097424 */ /* 0x000fe200078e00ff */
[----:B------:R-:W-:Y:S06]  /*51a0*/  BRA `(.L_x_166) ;  /* 0x0000000000187947 */ /* 0x000fec0003800000 */
.L_x_164:
[----:B------:R-:W-:Y:S01]  /*51b0*/  VIADD R9, R7, 0x3 ;  /* 0x0000000307097836 */ /* 0x000fe20000000000 */
[----:B------:R-:W-:-:S05]  /*51c0*/  MOV R0, 0x5200 ;  /* 0x0000520000007802 */ /* 0x000fca0000000f00 */
[----:B------:R-:W0:Y:S02]  /*51d0*/  I2F.F64 R8, R9 ;  /* 0x0000000900087312 */ /* 0x000e240000201c00 */
[----:B0-----:R-:W-:-:S07]  /*51e0*/  IMAD.MOV.U32 R57, RZ, RZ, R9 ;  /* 0x000000ffff397224 */ /* 0x001fce00078e0009 */
[----:B------:R-:W-:Y:S05]  /*51f0*/  CALL.REL.NOINC `($_Z11next_boardsP5BoardS0_iiib$__internal_accurate_pow) ;  /* 0x0000002c00c47944 */ /* 0x000fea0003c00000 */
[----:B------:R-:W-:-:S07]  /*5200*/  IMAD.MOV.U32 R9, RZ, RZ, RZ ;  /* 0x000000ffff097224 */ /* 0x000fce00078e00ff */
.L_x_166:
[----:B------:R-:W-:Y:S05]  /*5210*/  BSYNC.RECONVERGENT B2 ;  /* 0x0000000000027941 */ /* 0x000fea0003800200 */
.L_x_163:
        /* <DEDUP_REMOVED lines=20> */
.L_x_169:
[----:B------:R-:W-:Y:S01]  /*5360*/  ISETP.NE.AND P0, PT, R7, RZ, PT ;  /* 0x000000ff0700720c */ /* 0x000fe20003f05270 */
[----:B------:R-:W-:-:S03]  /*5370*/  IMAD.MOV.U32 R7, RZ, RZ, 0x1 ;  /* 0x00000001ff077424 */ /* 0x000fc600078e00ff */
[----:B------:R-:W-:Y:S02]  /*5380*/  FSEL R20, R20, RZ, P0 ;  /* 0x000000ff14147208 */ /* 0x000fe40000000000 */
[----:B------:R-:W-:Y:S01]  /*5390*/  FSEL R21, R21, 1.875, P0 ;  /* 0x3ff0000015157808 */ /* 0x000fe20000000000 */
[----:B------:R-:W-:Y:S06]  /*53a0*/  BRA `(.L_x_170) ;  /* 0x0000000000187947 */ /* 0x000fec0003800000 */
.L_x_168:
[----:B------:R-:W-:Y:S01]  /*53b0*/  VIADD R9, R7, 0x4 ;  /* 0x0000000407097836 */ /* 0x000fe20000000000 */
[----:B------:R-:W-:-:S05]  /*53c0*/  MOV R0, 0x5400 ;  /* 0x0000540000007802 */ /* 0x000fca0000000f00 */
[----:B------:R-:W0:Y:S02]  /*53d0*/  I2F.F64 R8, R9 ;  /* 0x0000000900087312 */ /* 0x000e240000201c00 */
[----:B0-----:R-:W-:-:S07]  /*53e0*/  IMAD.MOV.U32 R57, RZ, RZ, R9 ;  /* 0x000000ffff397224 */ /* 0x001fce00078e0009 */
[----:B------:R-:W-:Y:S05]  /*53f0*/  CALL.REL.NOINC `($_Z11next_boardsP5BoardS0_iiib$__internal_accurate_pow) ;  /* 0x0000002c00447944 */ /* 0x000fea0003c00000 */
[----:B------:R-:W-:-:S07]  /*5400*/  IMAD.MOV.U32 R7, RZ, RZ, RZ ;  /* 0x000000ffff077224 */ /* 0x000fce00078e00ff */
.L_x_170:
[----:B------:R-:W-:Y:S05]  /*5410*/  BSYNC.RECONVERGENT B2 ;  /* 0x0000000000027941 */ /* 0x000fea0003800200 */
.L_x_167:
        /* <DEDUP_REMOVED lines=12> */
.L_x_154:
[----:B------:R-:W-:-:S07]  /*54e0*/  IMAD.MOV.U32 R5, RZ, RZ, R28 ;  /* 0x000000ffff057224 */ /* 0x000fce00078e001c */
.L_x_153:
        /* <DEDUP_REMOVED lines=17> */
.L_x_175:
[----:B------:R-:W-:Y:S01]  /*5600*/  ISETP.NE.AND P0, PT, R7, RZ, PT ;  /* 0x000000ff0700720c */ /* 0x000fe20003f05270 */
[----:B------:R-:W-:-:S03]  /*5610*/  IMAD.MOV.U32 R7, RZ, RZ, 0x1 ;  /* 0x00000001ff077424 */ /* 0x000fc600078e00ff */
[----:B------:R-:W-:Y:S02]  /*5620*/  FSEL R20, R20, RZ, P0 ;  /* 0x000000ff14147208 */ /* 0x000fe40000000000 */
[----:B------:R-:W-:Y:S01]  /*5630*/  FSEL R21, R21, 1.875, P0 ;  /* 0x3ff0000015157808 */ /* 0x000fe20000000000 */
[----:B------:R-:W-:Y:S06]  /*5640*/  BRA `(.L_x_176) ;  /* 0x0000000000187947 */ /* 0x000fec0003800000 */
.L_x_174:
[----:B------:R-:W-:Y:S01]  /*5650*/  VIADD R9, R12, 0x1 ;  /* 0x000000010c097836 */ /* 0x000fe20000000000 */
[----:B------:R-:W-:-:S05]  /*5660*/  MOV R0, 0x56a0 ;  /* 0x000056a000007802 */ /* 0x000fca0000000f00 */
[----:B------:R-:W0:Y:S02]  /*5670*/  I2F.F64 R8, R9 ;  /* 0x0000000900087312 */ /* 0x000e240000201c00 */
[----:B0-----:R-:W-:-:S07]  /*5680*/  IMAD.MOV.U32 R57, RZ, RZ, R9 ;  /* 0x000000ffff397224 */ /* 0x001fce00078e0009 */
[----:B------:R-:W-:Y:S05]  /*5690*/  CALL.REL.NOINC `($_Z11next_boardsP5BoardS0_iiib$__internal_accurate_pow) ;  /* 0x00000028009c7944 */ /* 0x000fea0003c00000 */
[----:B------:R-:W-:-:S07]  /*56a0*/  IMAD.MOV.U32 R7, RZ, RZ, RZ ;  /* 0x000000ffff077224 */ /* 0x000fce00078e00ff */
.L_x_176:
[----:B------:R-:W-:Y:S05]  /*56b0*/  BSYNC.RECONVERGENT B1 ;  /* 0x0000000000017941 */ /* 0x000fea0003800200 */
.L_x_173:
        /* <DEDUP_REMOVED lines=20> */
.L_x_179:
[----:B------:R-:W-:Y:S01]  /*5800*/  ISETP.NE.AND P0, PT, R12, RZ, PT ;  /* 0x000000ff0c00720c */ /* 0x000fe20003f05270 */
[----:B------:R-:W-:-:S03]  /*5810*/  IMAD.MOV.U32 R7, RZ, RZ, 0x1 ;  /* 0x00000001ff077424 */ /* 0x000fc600078e00ff */
[----:B------:R-:W-:Y:S02]  /*5820*/  FSEL R20, R20, RZ, P0 ;  /* 0x000000ff14147208 */ /* 0x000fe40000000000 */
[----:B------:R-:W-:Y:S01]  /*5830*/  FSEL R21, R21, 1.875, P0 ;  /* 0x3ff0000015157808 */ /* 0x000fe20000000000 */
[----:B------:R-:W-:Y:S06]  /*5840*/  BRA `(.L_x_180) ;  /* 0x0000000000187947 */ /* 0x000fec0003800000 */
.L_x_178:
[----:B------:R-:W-:Y:S01]  /*5850*/  VIADD R9, R12, 0x2 ;  /* 0x000000020c097836 */ /* 0x000fe20000000000 */
[----:B------:R-:W-:-:S05]  /*5860*/  MOV R0, 0x58a0 ;  /* 0x000058a000007802 */ /* 0x000fca0000000f00 */
[----:B------:R-:W0:Y:S02]  /*5870*/  I2F.F64 R8, R9 ;  /* 0x0000000900087312 */ /* 0x000e240000201c00 */
[----:B0-----:R-:W-:-:S07]  /*5880*/  IMAD.MOV.U32 R57, RZ, RZ, R9 ;  /* 0x000000ffff397224 */ /* 0x001fce00078e0009 */
[----:B------:R-:W-:Y:S05]  /*5890*/  CALL.REL.NOINC `($_Z11next_boardsP5BoardS0_iiib$__internal_accurate_pow) ;  /* 0x00000028001c7944 */ /* 0x000fea0003c00000 */
[----:B------:R-:W-:-:S07]  /*58a0*/  IMAD.MOV.U32 R7, RZ, RZ, RZ ;  /* 0x000000ffff077224 */ /* 0x000fce00078e00ff */
.L_x_180:
[----:B------:R-:W-:Y:S05]  /*58b0*/  BSYNC.RECONVERGENT B1 ;  /* 0x0000000000017941 */ /* 0x000fea0003800200 */
.L_x_177:
        /* <DEDUP_REMOVED lines=9> */
.L_x_172:
        /* <DEDUP_REMOVED lines=15> */
.L_x_183:
[----:B------:R-:W-:Y:S01]  /*5a40*/  ISETP.NE.AND P0, PT, R5, RZ, PT ;  /* 0x000000ff0500720c */ /* 0x000fe20003f05270 */
[----:B------:R-:W-:-:S03]  /*5a50*/  IMAD.MOV.U32 R5, RZ, RZ, 0x1 ;  /* 0x00000001ff057424 */ /* 0x000fc600078e00ff */
[----:B------:R-:W-:Y:S02]  /*5a60*/  FSEL R20, R20, RZ, P0 ;  /* 0x000000ff14147208 */ /* 0x000fe40000000000 */
[----:B------:R-:W-:Y:S01]  /*5a70*/  FSEL R21, R21, 1.875, P0 ;  /* 0x3ff0000015157808 */ /* 0x000fe20000000000 */
[----:B------:R-:W-:Y:S06]  /*5a80*/  BRA `(.L_x_184) ;  /* 0x0000000000187947 */ /* 0x000fec0003800000 */
.L_x_182:
[----:B------:R-:W-:Y:S01]  /*5a90*/  VIADD R9, R9, 0x1 ;  /* 0x0000000109097836 */ /* 0x000fe20000000000 */
[----:B------:R-:W-:-:S05]  /*5aa0*/  MOV R0, 0x5ae0 ;  /* 0x00005ae000007802 */ /* 0x000fca0000000f00 */
[----:B------:R-:W0:Y:S02]  /*5ab0*/  I2F.F64 R8, R9 ;  /* 0x0000000900087312 */ /* 0x000e240000201c00 */
[----:B0-----:R-:W-:-:S07]  /*5ac0*/  IMAD.MOV.U32 R57, RZ, RZ, R9 ;  /* 0x000000ffff397224 */ /* 0x001fce00078e0009 */
[----:B------:R-:W-:Y:S05]  /*5ad0*/  CALL.REL.NOINC `($_Z11next_boardsP5BoardS0_iiib$__internal_accurate_pow) ;  /* 0x00000024008c7944 */ /* 0x000fea0003c00000 */
[----:B------:R-:W-:-:S07]  /*5ae0*/  IMAD.MOV.U32 R5, RZ, RZ, RZ ;  /* 0x000000ffff057224 */ /* 0x000fce00078e00ff */
.L_x_184:
[----:B------:R-:W-:Y:S05]  /*5af0*/  BSYNC.RECONVERGENT B1 ;  /* 0x0000000000017941 */ /* 0x000fea0003800200 */
.L_x_181:
        /* <DEDUP_REMOVED lines=9> */
.L_x_152:
[----:B------:R-:W0:Y:S02]  /*5b90*/  LDCU UR4, c[0x0][0x398] ;  /* 0x00007300ff0477ac */ /* 0x000e240008000800 */
[----:B0-----:R-:W-:-:S09]  /*5ba0*/  UISETP.GE.AND UP0, UPT, UR4, 0x1, UPT ;  /* 0x000000010400788c */ /* 0x001fd2000bf06270 */
[----:B------:R-:W-:Y:S05]  /*5bb0*/  BRA.U !UP0, `(.L_x_185) ;  /* 0x0000000d08d87547 */ /* 0x000fea000b800000 */
[----:B------:R-:W-:Y:S01]  /*5bc0*/  ISETP.GT.U32.AND P0, PT, R30, -0x4, PT ;  /* 0xfffffffc1e00780c */ /* 0x000fe20003f04070 */
[----:B------:R-:W-:-:S12]  /*5bd0*/  IMAD.MOV.U32 R5, RZ, RZ, R23 ;  /* 0x000000ffff057224 */ /* 0x000fd800078e0017 */
[----:B------:R-:W-:Y:S05]  /*5be0*/  @P0 BRA `(.L_x_186) ;  /* 0x0000000800240947 */ /* 0x000fea0003800000 */
[----:B------:R-:W-:Y:S01]  /*5bf0*/  BSSY.RECONVERGENT B1, `(.L_x_186) ;  /* 0x0000088000017945 */ /* 0x000fe20003800200 */
[----:B------:R-:W-:Y:S02]  /*5c00*/  IMAD.MOV.U32 R10, RZ, RZ, RZ ;  /* 0x000000ffff0a7224 */ /* 0x000fe400078e00ff */
[----:B------:R-:W-:-:S07]  /*5c10*/  IMAD.MOV.U32 R5, RZ, RZ, R23 ;  /* 0x000000ffff057224 */ /* 0x000fce00078e0017 */
.L_x_203:
        /* <DEDUP_REMOVED lines=13> */
.L_x_189:
[----:B------:R-:W-:Y:S01]  /*5cf0*/  IMAD.MOV.U32 R9, RZ, RZ, RZ ;  /* 0x000000ffff097224 */ /* 0x000fe200078e00ff */
[----:B------:R-:W-:Y:S06]  /*5d00*/  BRA `(.L_x_190) ;  /* 0x0000000000247947 */ /* 0x000fec0003800000 */
.L_x_188:
[----:B------:R-:W-:Y:S01]  /*5d10*/  VIADD R12, R7, 0xffffffc1 ;  /* 0xffffffc1070c7836 */ /* 0x000fe20000000000 */
[----:B------:R-:W-:-:S03]  /*5d20*/  MOV R0, 0x5d60 ;  /* 0x00005d6000007802 */ /* 0x000fc60000000f00 */
[----:B------:R-:W0:Y:S02]  /*5d30*/  I2F.F64.U32 R8, R12 ;  /* 0x0000000c00087312 */ /* 0x000e240000201800 */
[----:B0-----:R-:W-:-:S07]  /*5d40*/  IMAD.MOV.U32 R57, RZ, RZ, R9 ;  /* 0x000000ffff397224 */ /* 0x001fce00078e0009 */
[----:B------:R-:W-:Y:S05]  /*5d50*/  CALL.REL.NOINC `($_Z11next_boardsP5BoardS0_iiib$__internal_accurate_pow) ;  /* 0x0000002000ec7944 */ /* 0x000fea0003c00000 */
[----:B------:R-:W-:Y:S01]  /*5d60*/  ISETP.NE.AND P0, PT, R12, RZ, PT ;  /* 0x000000ff0c00720c */ /* 0x000fe20003f05270 */
[----:B------:R-:W-:-:S03]  /*5d70*/  IMAD.MOV.U32 R9, RZ, RZ, 0x1 ;  /* 0x00000001ff097424 */ /* 0x000fc600078e00ff */
[----:B------:R-:W-:Y:S02]  /*5d80*/  FSEL R20, R20, RZ, P0 ;  /* 0x000000ff14147208 */ /* 0x000fe40000000000 */
[----:B------:R-:W-:-:S07]  /*5d90*/  FSEL R21, R21, 1.875, P0 ;  /* 0x3ff0000015157808 */ /* 0x000fce0000000000 */
.L_x_190:
[----:B------:R-:W-:Y:S05]  /*5da0*/  BSYNC.RECONVERGENT B2 ;  /* 0x0000000000027941 */ /* 0x000fea0003800200 */
.L_x_187:
        /* <DEDUP_REMOVED lines=20> */
.L_x_193:
[----:B------:R-:W-:Y:S01]  /*5ef0*/  ISETP.NE.AND P0, PT, R3, RZ, PT ;  /* 0x000000ff0300720c */ /* 0x000fe20003f05270 */
[----:B------:R-:W-:-:S03]  /*5f00*/  IMAD.MOV.U32 R3, RZ, RZ, 0x1 ;  /* 0x00000001ff037424 */ /* 0x000fc600078e00ff */
[----:B------:R-:W-:Y:S02]  /*5f10*/  FSEL R20, R20, RZ, P0 ;  /* 0x000000ff14147208 */ /* 0x000fe40000000000 */
[----:B------:R-:W-:Y:S01]  /*5f20*/  FSEL R21, R21, 1.875, P0 ;  /* 0x3ff0000015157808 */ /* 0x000fe20000000000 */
[----:B------:R-:W-:Y:S06]  /*5f30*/  BRA `(.L_x_194) ;  /* 0x0000000000187947 */ /* 0x000fec0003800000 */
.L_x_192:
[----:B------:R-:W-:Y:S01]  /*5f40*/  VIADD R9, R7, 0x2 ;  /* 0x0000000207097836 */ /* 0x000fe20000000000 */
[----:B------:R-:W-:-:S05]  /*5f50*/  MOV R0, 0x5f90 ;  /* 0x00005f9000007802 */ /* 0x000fca0000000f00 */
[----:B------:R-:W0:Y:S02]  /*5f60*/  I2F.F64 R8, R9 ;  /* 0x0000000900087312 */ /* 0x000e240000201c00 */
[----:B0-----:R-:W-:-:S07]  /*5f70*/  IMAD.MOV.U32 R57, RZ, RZ, R9 ;  /* 0x000000ffff397224 */ /* 0x001fce00078e0009 */
[----:B------:R-:W-:Y:S05]  /*5f80*/  CALL.REL.NOINC `($_Z11next_boardsP5BoardS0_iiib$__internal_accurate_pow) ;  /* 0x0000002000607944 */ /* 0x000fea0003c00000 */
[----:B------:R-:W-:-:S07]  /*5f90*/  IMAD.MOV.U32 R3, RZ, RZ, RZ ;  /* 0x000000ffff037224 */ /* 0x000fce00078e00ff */
.L_x_194:
[----:B------:R-:W-:Y:S05]  /*5fa0*/  BSYNC.RECONVERGENT B2 ;  /* 0x0000000000027941 */ /* 0x000fea0003800200 */
.L_x_191:
        /* <DEDUP_REMOVED lines=20> */
.L_x_197:
[----:B------:R-:W-:Y:S01]  /*60f0*/  ISETP.NE.AND P0, PT, R11, RZ, PT ;  /* 0x000000ff0b00720c */ /* 0x000fe20003f05270 */
[----:B------:R-:W-:-:S03]  /*6100*/  IMAD.MOV.U32 R9, RZ, RZ, 0x1 ;  /* 0x00000001ff097424 */ /* 0x000fc600078e00ff */
[----:B------:R-:W-:Y:S02]  /*6110*/  FSEL R20, R20, RZ, P0 ;  /* 0x000000ff14147208 */ /* 0x000fe40000000000 */
[----:B------:R-:W-:Y:S01]  /*6120*/  FSEL R21, R21, 1.875, P0 ;  /* 0x3ff0000015157808 */ /* 0x000fe20000000000 */
[----:B------:R-:W-:Y:S06]  /*6130*/  BRA `(.L_x_198) ;  /* 0x0000000000187947 */ /* 0x000fec0003800000 */
.L_x_196:
[----:B------:R-:W-:Y:S01]  /*6140*/  VIADD R9, R7, 0x3 ;  /* 0x0000000307097836 */ /* 0x000fe20000000000 */
[----:B------:R-:W-:-:S05]  /*6150*/  MOV R0, 0x6190 ;  /* 0x0000619000007802 */ /* 0x000fca0000000f00 */
[----:B------:R-:W0:Y:S02]  /*6160*/  I2F.F64 R8, R9 ;  /* 0x0000000900087312 */ /* 0x000e240000201c00 */
[----:B0-----:R-:W-:-:S07]  /*6170*/  IMAD.MOV.U32 R57, RZ, RZ, R9 ;  /* 0x000000ffff397224 */ /* 0x001fce00078e0009 */
[----:B------:R-:W-:Y:S05]  /*6180*/  CALL.REL.NOINC `($_Z11next_boardsP5BoardS0_iiib$__internal_accurate_pow) ;  /* 0x0000001c00e07944 */ /* 0x000fea0003c00000 */
[----:B------:R-:W-:-:S07]  /*6190*/  IMAD.MOV.U32 R9, RZ, RZ, RZ ;  /* 0x000000ffff097224 */ /* 0x000fce00078e00ff */
.L_x_198:
[----:B------:R-:W-:Y:S05]  /*61a0*/  BSYNC.RECONVERGENT B2 ;  /* 0x0000000000027941 */ /* 0x000fea0003800200 */
.L_x_195:
        /* <DEDUP_REMOVED lines=20> */
.L_x_201:
[----:B------:R-:W-:Y:S01]  /*62f0*/  ISETP.NE.AND P0, PT, R7, RZ, PT ;  /* 0x000000ff0700720c */ /* 0x000fe20003f05270 */
[----:B------:R-:W-:-:S03]  /*6300*/  IMAD.MOV.U32 R3, RZ, RZ, 0x1 ;  /* 0x00000001ff037424 */ /* 0x000fc600078e00ff */
[----:B------:R-:W-:Y:S02]  /*6310*/  FSEL R20, R20, RZ, P0 ;  /* 0x000000ff14147208 */ /* 0x000fe40000000000 */
[----:B------:R-:W-:Y:S01]  /*6320*/  FSEL R21, R21, 1.875, P0 ;  /* 0x3ff0000015157808 */ /* 0x000fe20000000000 */
[----:B------:R-:W-:Y:S06]  /*6330*/  BRA `(.L_x_202) ;  /* 0x0000000000187947 */ /* 0x000fec0003800000 */
.L_x_200:
[----:B------:R-:W-:Y:S01]  /*6340*/  VIADD R9, R7, 0x4 ;  /* 0x0000000407097836 */ /* 0x000fe20000000000 */
[----:B------:R-:W-:-:S05]  /*6350*/  MOV R0, 0x6390 ;  /* 0x0000639000007802 */ /* 0x000fca0000000f00 */
[----:B------:R-:W0:Y:S02]  /*6360*/  I2F.F64 R8, R9 ;  /* 0x0000000900087312 */ /* 0x000e240000201c00 */
[----:B0-----:R-:W-:-:S07]  /*6370*/  IMAD.MOV.U32 R57, RZ, RZ, R9 ;  /* 0x000000ffff397224 */ /* 0x001fce00078e0009 */
[----:B------:R-:W-:Y:S05]  /*6380*/  CALL.REL.NOINC `($_Z11next_boardsP5BoardS0_iiib$__internal_accurate_pow) ;  /* 0x0000001c00607944 */ /* 0x000fea0003c00000 */
[----:B------:R-:W-:-:S07]  /*6390*/  IMAD.MOV.U32 R3, RZ, RZ, RZ ;  /* 0x000000ffff037224 */ /* 0x000fce00078e00ff */
.L_x_202:
[----:B------:R-:W-:Y:S05]  /*63a0*/  BSYNC.RECONVERGENT B2 ;  /* 0x0000000000027941 */ /* 0x000fea0003800200 */
.L_x_199:
[----:B------:R-:W-:-:S04]  /*63b0*/  LEA R8, P0, R3, R16, 0x3 ;  /* 0x0000001003087211 */ /* 0x000fc800078018ff */
[----:B------:R-:W-:-:S06]  /*63c0*/  LEA.HI.X R9, R3, R17, R12, 0x3, P0 ;  /* 0x0000001103097211 */ /* 0x000fcc00000f1c0c */
[----:B------:R-:W2:Y:S01]  /*63d0*/  LDG.E.64 R8, desc[UR36][R8.64] ;  /* 0x0000002408087981 */ /* 0x000ea2000c1e1b00 */
[----:B------:R-:W2:Y:S01]  /*63e0*/  F2I.U64.F64.TRUNC R20, R20 ;  /* 0x0000001400147311 */ /* 0x000ea2000030d800 */
[----:B------:R-:W-:Y:S02]  /*63f0*/  VIADD R10, R10, 0x4 ;  /* 0x000000040a0a7836 */ /* 0x000fe40000000000 */
[----:B------:R-:W-:Y:S02]  /*6400*/  VIADD R3, R11, 0x1 ;  /* 0x000000010b037836 */ /* 0x000fe40000000000 */
[----:B------:R-:W-:Y:S01]  /*6410*/  VIADD R5, R5, 0x4 ;  /* 0x0000000405057836 */ /* 0x000fe20000000000 */
[----:B------:R-:W-:Y:S02]  /*6420*/  ISETP.NE.AND P1, PT, R10, R31, PT ;  /* 0x0000001f0a00720c */ /* 0x000fe40003f25270 */
[----:B--2---:R-:W-:-:S04]  /*6430*/  LOP3.LUT P0, RZ, R8, R20, RZ, 0xc0, !PT ;  /* 0x0000001408ff7212 */ /* 0x004fc8000780c0ff */
[----:B------:R-:W-:-:S13]  /*6440*/  LOP3.LUT P0, RZ, R9, R21, RZ, 0xc0, P0 ;  /* 0x0000001509ff7212 */ /* 0x000fda000000c0ff */
[----:B------:R-:W-:Y:S01]  /*6450*/  @!P0 IMAD.MOV R3, RZ, RZ, R11 ;  /* 0x000000ffff038224 */ /* 0x000fe200078e020b */
[----:B------:R-:W-:Y:S06]  /*6460*/  @P1 BRA `(.L_x_203) ;  /* 0xfffffff400ec1947 */ /* 0x000fec000383ffff */
[----:B------:R-:W-:Y:S05]  /*6470*/  BSYNC.RECONVERGENT B1 ;  /* 0x0000000000017941 */ /* 0x000fea0003800200 */
.L_x_186:
[----:B------:R-:W-:-:S13]  /*6480*/  ISETP.NE.AND P0, PT, R53, RZ, PT ;  /* 0x000000ff3500720c */ /* 0x000fda0003f05270 */
[----:B------:R-:W-:Y:S05]  /*6490*/  @!P0 BRA `(.L_x_185) ;  /* 0x0000000400a08947 */ /* 0x000fea0003800000 */
[----:B------:R-:W-:-:S13]  /*64a0*/  ISETP.NE.AND P0, PT, R53, 0x1, PT ;  /* 0x000000013500780c */ /* 0x000fda0003f05270 */
        /* <DEDUP_REMOVED lines=14> */
.L_x_207:
[----:B------:R-:W-:Y:S01]  /*6590*/  ISETP.NE.AND P0, PT, R7, RZ, PT ;  /* 0x000000ff0700720c */ /* 0x000fe20003f05270 */
[----:B------:R-:W-:-:S03]  /*65a0*/  IMAD.MOV.U32 R7, RZ, RZ, 0x1 ;  /* 0x00000001ff077424 */ /* 0x000fc600078e00ff */
[----:B------:R-:W-:Y:S02]  /*65b0*/  FSEL R20, R20, RZ, P0 ;  /* 0x000000ff14147208 */ /* 0x000fe40000000000 */
[----:B------:R-:W-:Y:S01]  /*65c0*/  FSEL R21, R21, 1.875, P0 ;  /* 0x3ff0000015157808 */ /* 0x000fe20000000000 */
[----:B------:R-:W-:Y:S06]  /*65d0*/  BRA `(.L_x_208) ;  /* 0x0000000000187947 */ /* 0x000fec0003800000 */
.L_x_206:
[----:B------:R-:W-:Y:S01]  /*65e0*/  VIADD R9, R11, 0x1 ;  /* 0x000000010b097836 */ /* 0x000fe20000000000 */
[----:B------:R-:W-:-:S05]  /*65f0*/  MOV R0, 0x6630 ;  /* 0x0000663000007802 */ /* 0x000fca0000000f00 */
[----:B------:R-:W0:Y:S02]  /*6600*/  I2F.F64 R8, R9 ;  /* 0x0000000900087312 */ /* 0x000e240000201c00 */
[----:B0-----:R-:W-:-:S07]  /*6610*/  IMAD.MOV.U32 R57, RZ, RZ, R9 ;  /* 0x000000ffff397224 */ /* 0x001fce00078e0009 */
[----:B------:R-:W-:Y:S05]  /*6620*/  CALL.REL.NOINC `($_Z11next_boardsP5BoardS0_iiib$__internal_accurate_pow) ;  /* 0x0000001800b87944 */ /* 0x000fea0003c00000 */
[----:B------:R-:W-:-:S07]  /*6630*/  IMAD.MOV.U32 R7, RZ, RZ, RZ ;  /* 0x000000ffff077224 */ /* 0x000fce00078e00ff */
.L_x_208:
[----:B------:R-:W-:Y:S05]  /*6640*/  BSYNC.RECONVERGENT B1 ;  /* 0x0000000000017941 */ /* 0x000fea0003800200 */
.L_x_205:
        /* <DEDUP_REMOVED lines=20> */
.L_x_211:
[----:B------:R-:W-:Y:S01]  /*6790*/  ISETP.NE.AND P0, PT, R11, RZ, PT ;  /* 0x000000ff0b00720c */ /* 0x000fe20003f05270 */
[----:B------:R-:W-:-:S03]  /*67a0*/  IMAD.MOV.U32 R3, RZ, RZ, 0x1 ;  /* 0x00000001ff037424 */ /* 0x000fc600078e00ff */
[----:B------:R-:W-:Y:S02]  /*67b0*/  FSEL R20, R20, RZ, P0 ;  /* 0x000000ff14147208 */ /* 0x000fe40000000000 */
[----:B------:R-:W-:Y:S01]  /*67c0*/  FSEL R21, R21, 1.875, P0 ;  /* 0x3ff0000015157808 */ /* 0x000fe20000000000 */
[----:B------:R-:W-:Y:S06]  /*67d0*/  BRA `(.L_x_212) ;  /* 0x0000000000187947 */ /* 0x000fec0003800000 */
.L_x_210:
[----:B------:R-:W-:Y:S01]  /*67e0*/  VIADD R9, R11, 0x2 ;  /* 0x000000020b097836 */ /* 0x000fe20000000000 */
[----:B------:R-:W-:-:S05]  /*67f0*/  MOV R0, 0x6830 ;  /* 0x0000683000007802 */ /* 0x000fca0000000f00 */
[----:B------:R-:W0:Y:S02]  /*6800*/  I2F.F64 R8, R9 ;  /* 0x0000000900087312 */ /* 0x000e240000201c00 */
[----:B0-----:R-:W-:-:S07]  /*6810*/  IMAD.MOV.U32 R57, RZ, RZ, R9 ;  /* 0x000000ffff397224 */ /* 0x001fce00078e0009 */
[----:B------:R-:W-:Y:S05]  /*6820*/  CALL.REL.NOINC `($_Z11next_boardsP5BoardS0_iiib$__internal_accurate_pow) ;  /* 0x0000001800387944 */ /* 0x000fea0003c00000 */
[----:B------:R-:W-:-:S07]  /*6830*/  IMAD.MOV.U32 R3, RZ, RZ, RZ ;  /* 0x000000ffff037224 */ /* 0x000fce00078e00ff */
.L_x_212:
[----:B------:R-:W-:Y:S05]  /*6840*/  BSYNC.RECONVERGENT B1 ;  /* 0x0000000000017941 */ /* 0x000fea0003800200 */
.L_x_209:
        /* <DEDUP_REMOVED lines=9> */
.L_x_204:
[----:B------:R-:W-:-:S13]  /*68e0*/  LOP3.LUT P0, RZ, R51, 0x1, RZ, 0xc0, !PT ;  /* 0x0000000133ff7812 */ /* 0x000fda000780c0ff */
        /* <DEDUP_REMOVED lines=14> */
.L_x_215:
[----:B------:R-:W-:Y:S01]  /*69d0*/  ISETP.NE.AND P0, PT, R5, RZ, PT ;  /* 0x000000ff0500720c */ /* 0x000fe20003f05270 */
[----:B------:R-:W-:-:S03]  /*69e0*/  IMAD.MOV.U32 R5, RZ, RZ, 0x1 ;  /* 0x00000001ff057424 */ /* 0x000fc600078e00ff */
[----:B------:R-:W-:Y:S02]  /*69f0*/  FSEL R20, R20, RZ, P0 ;  /* 0x000000ff14147208 */ /* 0x000fe40000000000 */
[----:B------:R-:W-:Y:S01]  /*6a00*/  FSEL R21, R21, 1.875, P0 ;  /* 0x3ff0000015157808 */ /* 0x000fe20000000000 */
[----:B------:R-:W-:Y:S06]  /*6a10*/  BRA `(.L_x_216) ;  /* 0x0000000000187947 */ /* 0x000fec0003800000 */
.L_x_214:
[----:B------:R-:W-:Y:S01]  /*6a20*/  VIADD R9, R9, 0x1 ;  /* 0x0000000109097836 */ /* 0x000fe20000000000 */
[----:B------:R-:W-:-:S05]  /*6a30*/  MOV R0, 0x6a70 ;  /* 0x00006a7000007802 */ /* 0x000fca0000000f00 */
[----:B------:R-:W0:Y:S02]  /*6a40*/  I2F.F64 R8, R9 ;  /* 0x0000000900087312 */ /* 0x000e240000201c00 */
[----:B0-----:R-:W-:-:S07]  /*6a50*/  IMAD.MOV.U32 R57, RZ, RZ, R9 ;  /* 0x000000ffff397224 */ /* 0x001fce00078e0009 */
[----:B------:R-:W-:Y:S05]  /*6a60*/  CALL.REL.NOINC `($_Z11next_boardsP5BoardS0_iiib$__internal_accurate_pow) ;  /* 0x0000001400a87944 */ /* 0x000fea0003c00000 */
[----:B------:R-:W-:-:S07]  /*6a70*/  IMAD.MOV.U32 R5, RZ, RZ, RZ ;  /* 0x000000ffff057224 */ /* 0x000fce00078e00ff */
.L_x_216:
[----:B------:R-:W-:Y:S05]  /*6a80*/  BSYNC.RECONVERGENT B1 ;  /* 0x0000000000017941 */ /* 0x000fea0003800200 */
.L_x_213:
        /* <DEDUP_REMOVED lines=9> */
.L_x_185:
[----:B------:R-:W0:Y:S01]  /*6b20*/  LDCU UR4, c[0x0][0x394] ;  /* 0x00007280ff0477ac */ /* 0x000e220008000800 */
[----:B------:R-:W-:-:S05]  /*6b30*/  VIADD R4, R4, 0x1 ;  /* 0x0000000104047836 */ /* 0x000fca0000000000 */
[----:B0-----:R-:W-:-:S13]  /*6b40*/  ISETP.NE.AND P0, PT, R4, UR4, PT ;  /* 0x0000000404007c0c */ /* 0x001fda000bf05270 */
[----:B------:R-:W-:Y:S05]  /*6b50*/  @P0 BRA `(.L_x_217) ;  /* 0xffffffe000480947 */ /* 0x000fea000383ffff */
.L_x_47:
[----:B------:R-:W-:Y:S05]  /*6b60*/  BSYNC.RECONVERGENT B0 ;  /* 0x0000000000007941 */ /* 0x000fea0003800200 */
.L_x_45:
[----:B------:R-:W-:Y:S01]  /*6b70*/  ISETP.GE.AND P0, PT, R6, R3, PT ;  /* 0x000000030600720c */ /* 0x000fe20003f06270 */
[----:B------:R-:W-:-:S12]  /*6b80*/  BSSY.RECONVERGENT B7, `(.L_x_218) ;  /* 0x000011a000077945 */ /* 0x000fd80003800200 */
[----:B------:R-:W-:Y:S05]  /*6b90*/  @P0 BRA `(.L_x_219) ;  /* 0x0000001000600947 */ /* 0x000fea0003800000 */
[----:B------:R-:W-:Y:S01]  /*6ba0*/  MOV R0, 0x0 ;  /* 0x0000000000007802 */ /* 0x000fe20000000f00 */
[----:B0-----:R-:W-:Y:S02]  /*6bb0*/  IMAD.MOV.U32 R4, RZ, RZ, 0x10 ;  /* 0x00000010ff047424 */ /* 0x001fe400078e00ff */
[----:B------:R-:W-:Y:S01]  /*6bc0*/  IMAD.MOV.U32 R5, RZ, RZ, RZ ;  /* 0x000000ffff057224 */ /* 0x000fe200078e00ff */
[----:B------:R0:W1:Y:S06]  /*6bd0*/  LDC.64 R2, c[0x4][R0] ;  /* 0x0100000000027b82 */ /* 0x00006c0000000a00 */
[----:B------:R-:W-:-:S07]  /*6be0*/  LEPC R20, `(.L_x_220) ;  /* 0x000000001014794e */ /* 0x000fce0000000000 */
[----:B01----:R-:W-:Y:S05]  /*6bf0*/  CALL.ABS.NOINC R2 ;  /* 0x0000000002007343 */ /* 0x003fea0003c00000 */
.L_x_220:
[----:B------:R-:W2:Y:S04]  /*6c00*/  LDG.E.U8 R3, desc[UR36][R16.64] ;  /* 0x0000002410037981 */ /* 0x000ea8000c1e1100 */
[----:B------:R-:W3:Y:S04]  /*6c10*/  LDG.E.U8 R7, desc[UR36][R16.64+0x1] ;  /* 0x0000012410077981 */ /* 0x000ee8000c1e1100 */
[----:B------:R-:W4:Y:S04]  /*6c20*/  LDG.E.U8 R9, desc[UR36][R16.64+0x2] ;  /* 0x0000022410097981 */ /* 0x000f28000c1e1100 */
[----:B------:R-:W5:Y:S04]  /*6c30*/  LDG.E.U8 R11, desc[UR36][R16.64+0x3] ;  /* 0x00000324100b7981 */ /* 0x000f68000c1e1100 */
        /* <DEDUP_REMOVED lines=11> */
[----:B------:R-:W5:Y:S01]  /*6cf0*/  LDG.E.U8 R57, desc[UR36][R16.64+0xf] ;  /* 0x00000f2410397981 */ /* 0x000f62000c1e1100 */
[----:B------:R-:W-:Y:S01]  /*6d00*/  IMAD.MOV.U32 R2, RZ, RZ, 0x1 ;  /* 0x00000001ff027424 */ /* 0x000fe200078e00ff */
[----:B------:R-:W-:-:S02]  /*6d10*/  ISETP.GE.AND P6, PT, R54, 0x1, PT ;  /* 0x000000013600780c */ /* 0x000fc40003fc6270 */
[----:B--2---:R0:W-:Y:S04]  /*6d20*/  ST.E.U8 desc[UR36][R4.64], R3 ;  /* 0x0000000304007985 */ /* 0x0041e8000c101124 */
[----:B---3--:R1:W-:Y:S04]  /*6d30*/  ST.E.U8 desc[UR36][R4.64+0x1], R7 ;  /* 0x0000010704007985 */ /* 0x0083e8000c101124 */
[----:B----4-:R1:W-:Y:S01]  /*6d40*/  ST.E.U8 desc[UR36][R4.64+0x2], R9 ;  /* 0x0000020904007985 */ /* 0x0103e2000c101124 */
[----:B0-----:R-:W-:-:S03]  /*6d50*/  IMAD.MOV.U32 R3, RZ, RZ, 0x0 ;  /* 0x00000000ff037424 */ /* 0x001fc600078e00ff */
[----:B-----5:R1:W-:Y:S04]  /*6d60*/  ST.E.U8 desc[UR36][R4.64+0x3], R11 ;  /* 0x0000030b04007985 */ /* 0x0203e8000c101124 */
[----:B------:R1:W-:Y:S04]  /*6d70*/  ST.E.U8 desc[UR36][R4.64+0x4], R13 ;  /* 0x0000040d04007985 */ /* 0x0003e8000c101124 */
        /* <DEDUP_REMOVED lines=11> */
[----:B------:R1:W-:Y:S04]  /*6e30*/  STG.E.64 desc[UR36][R16.64], R2 ;  /* 0x0000000210007986 */ /* 0x0003e8000c101b24 */
[----:B------:R1:W-:Y:S01]  /*6e40*/  STG.E.64 desc[UR36][R16.64+0x8], RZ ;  /* 0x000008ff10007986 */ /* 0x0003e2000c101b24 */
[----:B------:R-:W-:Y:S05]  /*6e50*/  @!P6 BRA `(.L_x_221) ;  /* 0x0000000c00a0e947 */ /* 0x000fea0003800000 */
[----:B------:R-:W-:Y:S01]  /*6e60*/  BSSY.RECONVERGENT B1, `(.L_x_221) ;  /* 0x00000e7000017945 */ /* 0x000fe20003800200 */
[----:B-1----:R-:W-:-:S07]  /*6e70*/  IMAD.MOV.U32 R2, RZ, RZ, RZ ;  /* 0x000000ffff027224 */ /* 0x002fce00078e00ff */
.L_x_255:
[----:B0-----:R-:W0:Y:S01]  /*6e80*/  LDC R3, c[0x0][0x398] ;  /* 0x0000e600ff037b82 */ /* 0x001e220000000800 */
[----:B------:R-:W1:Y:S01]  /*6e90*/  LDCU UR4, c[0x0][0x394] ;  /* 0x00007280ff0477ac */ /* 0x000e620008000800 */
[----:B------:R-:W-:Y:S01]  /*6ea0*/  ISETP.NE.AND P1, PT, R24, RZ, PT ;  /* 0x000000ff1800720c */ /* 0x000fe20003f25270 */
[----:B------:R-:W-:Y:S02]  /*6eb0*/  IMAD.MOV.U32 R6, RZ, RZ, R2 ;  /* 0x000000ffff067224 */ /* 0x000fe400078e0002 */
[----:B------:R-:W-:Y:S02]  /*6ec0*/  IMAD.MOV.U32 R10, RZ, RZ, RZ ;  /* 0x000000ffff0a7224 */ /* 0x000fe400078e00ff */
[C---:B0-----:R-:W-:Y:S02]  /*6ed0*/  IMAD R3, R2.reuse, R3, R3 ;  /* 0x0000000302037224 */ /* 0x041fe400078e0203 */
[----:B------:R-:W-:-:S05]  /*6ee0*/  VIADD R2, R2, 0x1 ;  /* 0x0000000102027836 */ /* 0x000fca0000000000 */
[----:B-1----:R-:W-:Y:S01]  /*6ef0*/  ISETP.NE.AND P0, PT, R2, UR4, PT ;  /* 0x0000000402007c0c */ /* 0x002fe2000bf05270 */
[----:B------:R-:W-:-:S12]  /*6f00*/  @!P1 BRA `(.L_x_222) ;  /* 0x00000008004c9947 */ /* 0x000fd80003800000 */
[----:B------:R-:W-:Y:S01]  /*6f10*/  BSSY.RECONVERGENT B0, `(.L_x_223) ;  /* 0x0000091000007945 */ /* 0x000fe20003800200 */
[----:B------:R-:W-:-:S07]  /*6f20*/  IMAD.MOV.U32 R7, RZ, RZ, RZ ;  /* 0x000000ffff077224 */ /* 0x000fce00078e00ff */
.L_x_244:
[----:B0-----:R-:W0:Y:S01]  /*6f30*/  LDCU UR4, c[0x0][0x398] ;  /* 0x00007300ff0477ac */ /* 0x001e220008000800 */
        /* <DEDUP_REMOVED lines=12> */
.L_x_226:
[----:B------:R-:W-:Y:S01]  /*7000*/  ISETP.NE.AND P1, PT, R10, RZ, PT ;  /* 0x000000ff0a00720c */ /* 0x000fe20003f25270 */
[----:B------:R-:W-:-:S03]  /*7010*/  IMAD.MOV.U32 R11, RZ, RZ, 0x1 ;  /* 0x00000001ff0b7424 */ /* 0x000fc600078e00ff */
[----:B------:R-:W-:Y:S02]  /*7020*/  FSEL R20, R20, RZ, P1 ;  /* 0x000000ff14147208 */ /* 0x000fe40000800000 */
[----:B------:R-:W-:Y:S01]  /*7030*/  FSEL R21, R21, 1.875, P1 ;  /* 0x3ff0000015157808 */ /* 0x000fe20000800000 */
[----:B------:R-:W-:Y:S06]  /*7040*/  BRA `(.L_x_227) ;  /* 0x0000000000187947 */ /* 0x000fec0003800000 */
.L_x_225:
[----:B------:R-:W-:Y:S01]  /*7050*/  VIADD R56, R9, 0x1 ;  /* 0x0000000109387836 */ /* 0x000fe20000000000 */
[----:B------:R-:W-:-:S05]  /*7060*/  MOV R0, 0x70a0 ;  /* 0x000070a000007802 */ /* 0x000fca0000000f00 */
[----:B------:R-:W0:Y:S02]  /*7070*/  I2F.F64 R56, R56 ;  /* 0x0000003800387312 */ /* 0x000e240000201c00 */
[----:B0-----:R-:W-:-:S07]  /*7080*/  IMAD.MOV.U32 R8, RZ, RZ, R56 ;  /* 0x000000ffff087224 */ /* 0x001fce00078e0038 */
[----:B------:R-:W-:Y:S05]  /*7090*/  CALL.REL.NOINC `($_Z11next_boardsP5BoardS0_iiib$__internal_accurate_pow) ;  /* 0x00000010001c7944 */ /* 0x000fea0003c00000 */
[----:B------:R-:W-:-:S07]  /*70a0*/  IMAD.MOV.U32 R11, RZ, RZ, RZ ;  /* 0x000000ffff0b7224 */ /* 0x000fce00078e00ff */
.L_x_227:
[----:B------:R-:W-:Y:S05]  /*70b0*/  BSYNC.RECONVERGENT B2 ;  /* 0x0000000000027941 */ /* 0x000fea0003800200 */
.L_x_224:
[----:B------:R-:W-:-:S04]  /*70c0*/  LEA R10, P1, R11, R4, 0x3 ;  /* 0x000000040b0a7211 */ /* 0x000fc800078218ff */
[----:B------:R-:W-:-:S06]  /*70d0*/  LEA.HI.X R11, R11, R5, R12, 0x3, P1 ;  /* 0x000000050b0b7211 */ /* 0x000fcc00008f1c0c */
[----:B------:R-:W2:Y:S01]  /*70e0*/  LD.E.64 R10, desc[UR36][R10.64] ;  /* 0x000000240a0a7980 */ /* 0x000ea2000c101b00 */
[----:B------:R-:W2:Y:S01]  /*70f0*/  F2I.U64.F64.TRUNC R20, R20 ;  /* 0x0000001400147311 */ /* 0x000ea2000030d800 */
[----:B------:R-:W-:Y:S01]  /*7100*/  BSSY.RECONVERGENT B2, `(.L_x_228) ;  /* 0x0000028000027945 */ /* 0x000fe20003800200 */
[----:B--2---:R-:W-:-:S04]  /*7110*/  LOP3.LUT P1, RZ, R10, R20, RZ, 0xc0, !PT ;  /* 0x000000140aff7212 */ /* 0x004fc8000782c0ff */
[----:B------:R-:W-:-:S13]  /*7120*/  LOP3.LUT P1, RZ, R11, R21, RZ, 0xc0, P1 ;  /* 0x000000150bff7212 */ /* 0x000fda000082c0ff */
[----:B------:R-:W-:Y:S05]  /*7130*/  @!P1 BRA `(.L_x_229) ;  /* 0x0000000000909947 */ /* 0x000fea0003800000 */
[----:B------:R-:W-:Y:S01]  /*7140*/  LOP3.LUT R0, RZ, R7, RZ, 0x33, !PT ;  /* 0x00000007ff007212 */ /* 0x000fe200078e33ff */
[----:B------:R-:W-:Y:S01]  /*7150*/  BSSY.RECONVERGENT B3, `(.L_x_230) ;  /* 0x000001c000037945 */ /* 0x000fe20003800200 */
[----:B------:R-:W-:-:S03]  /*7160*/  IMAD.MOV.U32 R14, RZ, RZ, RZ ;  /* 0x000000ffff0e7224 */ /* 0x000fc600078e00ff */
[----:B------:R-:W-:-:S05]  /*7170*/  IMAD.IADD R0, R3, 0x1, R0 ;  /* 0x0000000103007824 */ /* 0x000fca00078e0200 */
        /* <DEDUP_REMOVED lines=9> */
.L_x_232:
[----:B------:R-:W-:Y:S01]  /*7210*/  ISETP.NE.AND P1, PT, R10, RZ, PT ;  /* 0x000000ff0a00720c */ /* 0x000fe20003f25270 */
[----:B------:R-:W-:-:S03]  /*7220*/  IMAD.MOV.U32 R13, RZ, RZ, 0x1 ;  /* 0x00000001ff0d7424 */ /* 0x000fc600078e00ff */
[----:B------:R-:W-:Y:S02]  /*7230*/  FSEL R10, R20, RZ, P1 ;  /* 0x000000ff140a7208 */ /* 0x000fe40000800000 */
[----:B------:R-:W-:-:S06]  /*7240*/  FSEL R11, R21, 1.875, P1 ;  /* 0x3ff00000150b7808 */ /* 0x000fcc0000800000 */
[----:B------:R-:W0:Y:S01]  /*7250*/  F2I.U64.F64.TRUNC R10, R10 ;  /* 0x0000000a000a7311 */ /* 0x000e22000030d800 */
[----:B------:R-:W-:Y:S05]  /*7260*/  BRA `(.L_x_233) ;  /* 0x0000000000287947 */ /* 0x000fea0003800000 */
.L_x_231:
[----:B------:R-:W-:Y:S01]  /*7270*/  IMAD.IADD R10, R3, 0x1, -R7 ;  /* 0x00000001030a7824 */ /* 0x000fe200078e0a07 */
[----:B------:R-:W-:-:S03]  /*7280*/  MOV R0, 0x72c0 ;  /* 0x000072c000007802 */ /* 0x000fc60000000f00 */
[----:B------:R-:W0:Y:S02]  /*7290*/  I2F.F64 R56, R10 ;  /* 0x0000000a00387312 */ /* 0x000e240000201c00 */
[----:B0-----:R-:W-:-:S07]  /*72a0*/  IMAD.MOV.U32 R8, RZ, RZ, R56 ;  /* 0x000000ffff087224 */ /* 0x001fce00078e0038 */
[----:B------:R-:W-:Y:S05]  /*72b0*/  CALL.REL.NOINC `($_Z11next_boardsP5BoardS0_iiib$__internal_accurate_pow) ;  /* 0x0000000c00947944 */ /* 0x000fea0003c00000 */
[----:B------:R-:W-:Y:S01]  /*72c0*/  ISETP.NE.AND P1, PT, R10, RZ, PT ;  /* 0x000000ff0a00720c */ /* 0x000fe20003f25270 */
[----:B------:R-:W-:-:S03]  /*72d0*/  IMAD.MOV.U32 R13, RZ, RZ, RZ ;  /* 0x000000ffff0d7224 */ /* 0x000fc600078e00ff */
[----:B------:R-:W-:Y:S02]  /*72e0*/  FSEL R10, R20, RZ, P1 ;  /* 0x000000ff140a7208 */ /* 0x000fe40000800000 */
[----:B------:R-:W-:-:S06]  /*72f0*/  FSEL R11, R21, 1.875, P1 ;  /* 0x3ff00000150b7808 */ /* 0x000fcc0000800000 */
[----:B------:R-:W1:Y:S02]  /*7300*/  F2I.U64.F64.TRUNC R10, R10 ;  /* 0x0000000a000a7311 */ /* 0x000e64000030d800 */
.L_x_233:
[----:B------:R-:W-:Y:S05]  /*7310*/  BSYNC.RECONVERGENT B3 ;  /* 0x0000000000037941 */ /* 0x000fea0003800200 */
.L_x_230:
[----:B------:R-:W-:-:S04]  /*7320*/  LEA R12, P1, R13, R16, 0x3 ;  /* 0x000000100d0c7211 */ /* 0x000fc800078218ff */
[----:B------:R-:W-:-:S05]  /*7330*/  LEA.HI.X R13, R13, R17, R14, 0x3, P1 ;  /* 0x000000110d0d7211 */ /* 0x000fca00008f1c0e */
[----:B------:R-:W0:Y:S02]  /*7340*/  LDG.E.64 R14, desc[UR36][R12.64] ;  /* 0x000000240c0e7981 */ /* 0x000e24000c1e1b00 */
[----:B01----:R-:W-:Y:S02]  /*7350*/  LOP3.LUT R10, R14, R10, RZ, 0xfc, !PT ;  /* 0x0000000a0e0a7212 */ /* 0x003fe400078efcff */
[----:B------:R-:W-:-:S05]  /*7360*/  LOP3.LUT R11, R15, R11, RZ, 0xfc, !PT ;  /* 0x0000000b0f0b7212 */ /* 0x000fca00078efcff */
[----:B------:R0:W-:Y:S02]  /*7370*/  STG.E.64 desc[UR36][R12.64], R10 ;  /* 0x0000000a0c007986 */ /* 0x0001e4000c101b24 */
.L_x_229:
[----:B------:R-:W-:Y:S05]  /*7380*/  BSYNC.RECONVERGENT B2 ;  /* 0x0000000000027941 */ /* 0x000fea0003800200 */
.L_x_228:
[----:B------:R-:W-:Y:S01]  /*7390*/  VIADD R0, R9, 0x1 ;  /* 0x0000000109007836 */ /* 0x000fe20000000000 */
[----:B------:R-:W-:Y:S01]  /*73a0*/  BSSY.RECONVERGENT B2, `(.L_x_234) ;  /* 0x0000016000027945 */ /* 0x000fe20003800200 */
[----:B0-----:R-:W-:-:S03]  /*73b0*/  IMAD.MOV.U32 R10, RZ, RZ, RZ ;  /* 0x000000ffff0a7224 */ /* 0x001fc600078e00ff */
        /* <DEDUP_REMOVED lines=9> */
.L_x_236:
[----:B------:R-:W-:Y:S01]  /*7450*/  ISETP.NE.AND P1, PT, R11, RZ, PT ;  /* 0x000000ff0b00720c */ /* 0x000fe20003f25270 */
[----:B------:R-:W-:-:S03]  /*7460*/  IMAD.MOV.U32 R9, RZ, RZ, 0x1 ;  /* 0x00000001ff097424 */ /* 0x000fc600078e00ff */
[----:B------:R-:W-:Y:S02]  /*7470*/  FSEL R20, R20, RZ, P1 ;  /* 0x000000ff14147208 */ /* 0x000fe40000800000 */
[----:B------:R-:W-:Y:S01]  /*7480*/  FSEL R21, R21, 1.875, P1 ;  /* 0x3ff0000015157808 */ /* 0x000fe20000800000 */
[----:B------:R-:W-:Y:S06]  /*7490*/  BRA `(.L_x_237) ;  /* 0x0000000000187947 */ /* 0x000fec0003800000 */
.L_x_235:
[----:B------:R-:W-:Y:S01]  /*74a0*/  VIADD R9, R9, 0x2 ;  /* 0x0000000209097836 */ /* 0x000fe20000000000 */
[----:B------:R-:W-:-:S05]  /*74b0*/  MOV R0, 0x74f0 ;  /* 0x000074f000007802 */ /* 0x000fca0000000f00 */
[----:B------:R-:W0:Y:S02]  /*74c0*/  I2F.F64 R8, R9 ;  /* 0x0000000900087312 */ /* 0x000e240000201c00 */
[----:B0-----:R-:W-:-:S07]  /*74d0*/  IMAD.MOV.U32 R57, RZ, RZ, R9 ;  /* 0x000000ffff397224 */ /* 0x001fce00078e0009 */
[----:B------:R-:W-:Y:S05]  /*74e0*/  CALL.REL.NOINC `($_Z11next_boardsP5BoardS0_iiib$__internal_accurate_pow) ;  /* 0x0000000c00087944 */ /* 0x000fea0003c00000 */
[----:B------:R-:W-:-:S07]  /*74f0*/  IMAD.MOV.U32 R9, RZ, RZ, RZ ;  /* 0x000000ffff097224 */ /* 0x000fce00078e00ff */
.L_x_237:
[----:B------:R-:W-:Y:S05]  /*7500*/  BSYNC.RECONVERGENT B2 ;  /* 0x0000000000027941 */ /* 0x000fea0003800200 */
.L_x_234:
        /* <DEDUP_REMOVED lines=8> */
[----:B------:R-:W-:Y:S01]  /*7590*/  IMAD.IADD R10, R3, 0x1, -R7 ;  /* 0x00000001030a7824 */ /* 0x000fe200078e0a07 */
[----:B------:R-:W-:Y:S01]  /*75a0*/  BSSY.RECONVERGENT B3, `(.L_x_240) ;  /* 0x000001d000037945 */ /* 0x000fe20003800200 */
[----:B------:R-:W-:Y:S02]  /*75b0*/  IMAD.MOV.U32 R12, RZ, RZ, RZ ;  /* 0x000000ffff0c7224 */ /* 0x000fe400078e00ff */
        /* <DEDUP_REMOVED lines=10> */
.L_x_242:
[----:B------:R-:W-:Y:S01]  /*7660*/  ISETP.NE.AND P1, PT, R10, RZ, PT ;  /* 0x000000ff0a00720c */ /* 0x000fe20003f25270 */
[----:B------:R-:W-:-:S03]  /*7670*/  IMAD.MOV.U32 R11, RZ, RZ, 0x1 ;  /* 0x00000001ff0b7424 */ /* 0x000fc600078e00ff */
[----:B------:R-:W-:Y:S02]  /*7680*/  FSEL R8, R20, RZ, P1 ;  /* 0x000000ff14087208 */ /* 0x000fe40000800000 */
[----:B------:R-:W-:-:S06]  /*7690*/  FSEL R9, R21, 1.875, P1 ;  /* 0x3ff0000015097808 */ /* 0x000fcc0000800000 */
[----:B------:R-:W0:Y:S01]  /*76a0*/  F2I.U64.F64.TRUNC R8, R8 ;  /* 0x0000000800087311 */ /* 0x000e22000030d800 */
[----:B------:R-:W-:Y:S05]  /*76b0*/  BRA `(.L_x_243) ;  /* 0x00000000002c7947 */ /* 0x000fea0003800000 */
.L_x_241:
[----:B------:R-:W-:-:S05]  /*76c0*/  LOP3.LUT R0, RZ, R7, RZ, 0x33, !PT ;  /* 0x00000007ff007212 */ /* 0x000fca00078e33ff */
[----:B------:R-:W-:Y:S01]  /*76d0*/  IMAD.IADD R10, R3, 0x1, R0 ;  /* 0x00000001030a7824 */ /* 0x000fe200078e0200 */
        /* <DEDUP_REMOVED lines=9> */
.L_x_243:
[----:B------:R-:W-:Y:S05]  /*7770*/  BSYNC.RECONVERGENT B3 ;  /* 0x0000000000037941 */ /* 0x000fea0003800200 */
.L_x_240:
[----:B------:R-:W-:-:S04]  /*7780*/  LEA R10, P1, R11, R16, 0x3 ;  /* 0x000000100b0a7211 */ /* 0x000fc800078218ff */
[----:B------:R-:W-:-:S05]  /*7790*/  LEA.HI.X R11, R11, R17, R12, 0x3, P1 ;  /* 0x000000110b0b7211 */ /* 0x000fca00008f1c0c */
[----:B------:R-:W0:Y:S02]  /*77a0*/  LDG.E.64 R12, desc[UR36][R10.64] ;  /* 0x000000240a0c7981 */ /* 0x000e24000c1e1b00 */
[----:B01----:R-:W-:Y:S02]  /*77b0*/  LOP3.LUT R8, R12, R8, RZ, 0xfc, !PT ;  /* 0x000000080c087212 */ /* 0x003fe400078efcff */
[----:B------:R-:W-:-:S05]  /*77c0*/  LOP3.LUT R9, R13, R9, RZ, 0xfc, !PT ;  /* 0x000000090d097212 */ /* 0x000fca00078efcff */
[----:B------:R0:W-:Y:S02]  /*77d0*/  STG.E.64 desc[UR36][R10.64], R8 ;  /* 0x000000080a007986 */ /* 0x0001e4000c101b24 */
.L_x_239:
[----:B------:R-:W-:Y:S05]  /*77e0*/  BSYNC.RECONVERGENT B2 ;  /* 0x0000000000027941 */ /* 0x000fea0003800200 */
.L_x_238:
[----:B------:R-:W-:-:S05]  /*77f0*/  VIADD R7, R7, 0x2 ;  /* 0x0000000207077836 */ /* 0x000fca0000000000 */
[----:B------:R-:W-:-:S13]  /*7800*/  ISETP.NE.AND P1, PT, R7, R26, PT ;  /* 0x0000001a0700720c */ /* 0x000fda0003f25270 */
[----:B------:R-:W-:Y:S05]  /*7810*/  @P1 BRA `(.L_x_244) ;  /* 0xfffffff400c41947 */ /* 0x000fea000383ffff */
[----:B------:R-:W-:Y:S05]  /*7820*/  BSYNC.RECONVERGENT B0 ;  /* 0x0000000000007941 */ /* 0x000fea0003800200 */
.L_x_223:
[----:B0-----:R-:W-:-:S07]  /*7830*/  IMAD.MOV.U32 R10, RZ, RZ, R26 ;  /* 0x000000ffff0a7224 */ /* 0x001fce00078e001a */
.L_x_222:
        /* <DEDUP_REMOVED lines=15> */
.L_x_248:
[----:B------:R-:W-:Y:S01]  /*7930*/  ISETP.NE.AND P1, PT, R6, RZ, PT ;  /* 0x000000ff0600720c */ /* 0x000fe20003f25270 */
[----:B------:R-:W-:-:S03]  /*7940*/  IMAD.MOV.U32 R7, RZ, RZ, 0x1 ;  /* 0x00000001ff077424 */ /* 0x000fc600078e00ff */
[----:B------:R-:W-:Y:S02]  /*7950*/  FSEL R20, R20, RZ, P1 ;  /* 0x000000ff14147208 */ /* 0x000fe40000800000 */
[----:B------:R-:W-:Y:S01]  /*7960*/  FSEL R21, R21, 1.875, P1 ;  /* 0x3ff0000015157808 */ /* 0x000fe20000800000 */
[----:B------:R-:W-:Y:S06]  /*7970*/  BRA `(.L_x_249) ;  /* 0x0000000000187947 */ /* 0x000fec0003800000 */
.L_x_247:
[----:B------:R-:W-:Y:S01]  /*7980*/  VIADD R9, R9, 0x1 ;  /* 0x0000000109097836 */ /* 0x000fe20000000000 */
[----:B------:R-:W-:-:S05]  /*7990*/  MOV R0, 0x79d0 ;  /* 0x000079d000007802 */ /* 0x000fca0000000f00 */
[----:B------:R-:W0:Y:S02]  /*79a0*/  I2F.F64 R8, R9 ;  /* 0x0000000900087312 */ /* 0x000e240000201c00 */
[----:B0-----:R-:W-:-:S07]  /*79b0*/  IMAD.MOV.U32 R57, RZ, RZ, R9 ;  /* 0x000000ffff397224 */ /* 0x001fce00078e0009 */
[----:B------:R-:W-:Y:S05]  /*79c0*/  CALL.REL.NOINC `($_Z11next_boardsP5BoardS0_iiib$__internal_accurate_pow) ;  /* 0x0000000400d07944 */ /* 0x000fea0003c00000 */
[----:B------:R-:W-:-:S07]  /*79d0*/  IMAD.MOV.U32 R7, RZ, RZ, RZ ;  /* 0x000000ffff077224 */ /* 0x000fce00078e00ff */
.L_x_249:
[----:B------:R-:W-:Y:S05]  /*79e0*/  BSYNC.RECONVERGENT B0 ;  /* 0x0000000000007941 */ /* 0x000fea0003800200 */
.L_x_246:
        /* <DEDUP_REMOVED lines=21> */
.L_x_253:
[----:B------:R-:W-:Y:S01]  /*7b40*/  ISETP.NE.AND P1, PT, R3, RZ, PT ;  /* 0x000000ff0300720c */ /* 0x000fe20003f25270 */
[----:B------:R-:W-:-:S03]  /*7b50*/  IMAD.MOV.U32 R3, RZ, RZ, 0x1 ;  /* 0x00000001ff037424 */ /* 0x000fc600078e00ff */
[----:B------:R-:W-:Y:S02]  /*7b60*/  FSEL R6, R20, RZ, P1 ;  /* 0x000000ff14067208 */ /* 0x000fe40000800000 */
[----:B------:R-:W-:-:S06]  /*7b70*/  FSEL R7, R21, 1.875, P1 ;  /* 0x3ff0000015077808 */ /* 0x000fcc0000800000 */
[----:B------:R-:W0:Y:S01]  /*7b80*/  F2I.U64.F64.TRUNC R6, R6 ;  /* 0x0000000600067311 */ /* 0x000e22000030d800 */
[----:B------:R-:W-:Y:S05]  /*7b90*/  BRA `(.L_x_254) ;  /* 0x0000000000287947 */ /* 0x000fea0003800000 */
.L_x_252:
        /* <DEDUP_REMOVED lines=10> */
.L_x_254:
[----:B------:R-:W-:Y:S05]  /*7c40*/  BSYNC.RECONVERGENT B2 ;  /* 0x0000000000027941 */ /* 0x000fea0003800200 */
.L_x_251:
[----:B------:R-:W-:-:S04]  /*7c50*/  LEA R8, P1, R3, R16, 0x3 ;  /* 0x0000001003087211 */ /* 0x000fc800078218ff */
[----:B------:R-:W-:-:S05]  /*7c60*/  LEA.HI.X R9, R3, R17, R11, 0x3, P1 ;  /* 0x0000001103097211 */ /* 0x000fca00008f1c0b */
[----:B------:R-:W0:Y:S02]  /*7c70*/  LDG.E.64 R10, desc[UR36][R8.64] ;  /* 0x00000024080a7981 */ /* 0x000e24000c1e1b00 */
[----:B01----:R-:W-:Y:S02]  /*7c80*/  LOP3.LUT R6, R10, R6, RZ, 0xfc, !PT ;  /* 0x000000060a067212 */ /* 0x003fe400078efcff */
[----:B------:R-:W-:-:S05]  /*7c90*/  LOP3.LUT R7, R11, R7, RZ, 0xfc, !PT ;  /* 0x000000070b077212 */ /* 0x000fca00078efcff */
[----:B------:R0:W-:Y:S02]  /*7ca0*/  STG.E.64 desc[UR36][R8.64], R6 ;  /* 0x0000000608007986 */ /* 0x0001e4000c101b24 */
.L_x_250:
[----:B------:R-:W-:Y:S05]  /*7cb0*/  BSYNC.RECONVERGENT B0 ;  /* 0x0000000000007941 */ /* 0x000fea0003800200 */
.L_x_245:
[----:B------:R-:W-:Y:S05]  /*7cc0*/  @P0 BRA `(.L_x_255) ;  /* 0xfffffff0006c0947 */ /* 0x000fea000383ffff */
[----:B------:R-:W-:Y:S05]  /*7cd0*/  BSYNC.RECONVERGENT B1 ;  /* 0x0000000000017941 */ /* 0x000fea0003800200 */
.L_x_221:
[----:B------:R-:W-:-:S04]  /*7ce0*/  MOV R0, 0x8 ;  /* 0x0000000800007802 */ /* 0x000fc80000000f00 */
[----:B-1----:R1:W2:Y:S03]  /*7cf0*/  LDC.64 R2, c[0x4][R0] ;  /* 0x0100000000027b82 */ /* 0x0022a60000000a00 */
[----:B------:R-:W-:-:S07]  /*7d00*/  LEPC R20, `(.L_x_219) ;  /* 0x000000001014794e */ /* 0x000fce0000000000 */
[----:B012---:R-:W-:Y:S05]  /*7d10*/  CALL.ABS.NOINC R2 ;  /* 0x0000000002007343 */ /* 0x007fea0003c00000 */
.L_x_219:
[----:B------:R-:W-:Y:S05]  /*7d20*/  BSYNC.RECONVERGENT B7 ;  /* 0x0000000000077941 */ /* 0x000fea0003800200 */
.L_x_218:
[----:B------:R-:W-:-:S13]  /*7d30*/  ISETP.NE.AND P6, PT, R55, RZ, PT ;  /* 0x000000ff3700720c */ /* 0x000fda0003fc5270 */
[----:B------:R-:W-:Y:S05]  /*7d40*/  @P6 BRA `(.L_x_256) ;  /* 0xffffff9800e46947 */ /* 0x000fea000383ffff */
.L_x_44:
[----:B------:R-:W-:Y:S05]  /*7d50*/  BSYNC.RECONVERGENT B6 ;  /* 0x0000000000067941 */ /* 0x000fea0003800200 */
.L_x_43:
[----:B------:R-:W1:Y:S02]  /*7d60*/  LDC R8, c[0x0][0x390] ;  /* 0x0000e400ff087b82 */ /* 0x000e640000000800 */
[----:B-1----:R-:W-:-:S13]  /*7d70*/  ISETP.GE.AND P0, PT, R19, R8, PT ;  /* 0x000000081300720c */ /* 0x002fda0003f06270 */
[----:B------:R-:W-:Y:S05]  /*7d80*/  @P0 EXIT ;  /* 0x000000000000094d */ /* 0x000fea0003800000 */
[----:B------:R-:W-:Y:S01]  /*7d90*/  IMAD.IADD R0, R19, 0x1, -R8 ;  /* 0x0000000113007824 */ /* 0x000fe200078e0a08 */
[----:B------:R-:W-:Y:S01]  /*7da0*/  BSSY.RECONVERGENT B0, `(.L_x_257) ;  /* 0x000001a000007945 */ /* 0x000fe20003800200 */
[----:B------:R-:W-:-:S03]  /*7db0*/  IMAD.IADD R6, R8, 0x1, -R19 ;  /* 0x0000000108067824 */ /* 0x000fc600078e0a13 */
[----:B------:R-:W-:Y:S02]  /*7dc0*/  ISETP.GT.U32.AND P0, PT, R0, -0x8, PT ;  /* 0xfffffff80000780c */ /* 0x000fe40003f04070 */
[----:B------:R-:W-:-:S04]  /*7dd0*/  LOP3.LUT R9, R6, 0x7, RZ, 0xc0, !PT ;  /* 0x0000000706097812 */ /* 0x000fc800078ec0ff */
[----:B------:R-:W-:-:S07]  /*7de0*/  ISETP.NE.AND P1, PT, R9, RZ, PT ;  /* 0x000000ff0900720c */ /* 0x000fce0003f25270 */
[----:B------:R-:W-:Y:S06]  /*7df0*/  @P0 BRA `(.L_x_258) ;  /* 0x0000000000500947 */ /* 0x000fec0003800000 */
[----:B0----5:R-:W0:Y:S01]  /*7e00*/  LDC.64 R4, c[0x0][0x388] ;  /* 0x0000e200ff047b82 */ /* 0x021e220000000a00 */
[----:B------:R-:W-:Y:S01]  /*7e10*/  LOP3.LUT R0, R6, 0xfffffff8, RZ, 0xc0, !PT ;  /* 0xfffffff806007812 */ /* 0x000fe200078ec0ff */
[----:B------:R-:W-:-:S04]  /*7e20*/  IMAD R7, R18, R8, R19 ;  /* 0x0000000812077224 */ /* 0x000fc800078e0213 */
[----:B------:R-:W-:Y:S01]  /*7e30*/  IMAD.MOV R0, RZ, RZ, -R0 ;  /* 0x000000ffff007224 */ /* 0x000fe200078e0a00 */
[----:B0-----:R-:W-:-:S05]  /*7e40*/  IADD3 R4, P0, PT, R4, 0x40, RZ ;  /* 0x0000004004047810 */ /* 0x001fca0007f1e0ff */
[----:B------:R-:W-:-:S08]  /*7e50*/  IMAD.X R5, RZ, RZ, R5, P0 ;  /* 0x000000ffff057224 */ /* 0x000fd000000e0605 */
.L_x_259:
[----:B-1----:R-:W-:-:S04]  /*7e60*/  IMAD.WIDE R2, R7, 0x10, R4 ;  /* 0x0000001007027825 */ /* 0x002fc800078e0204 */
[----:B------:R-:W-:Y:S01]  /*7e70*/  VIADD R0, R0, 0x8 ;  /* 0x0000000800007836 */ /* 0x000fe20000000000 */
[----:B------:R1:W-:Y:S01]  /*7e80*/  STG.E.64 desc[UR36][R2.64+-0x40], RZ ;  /* 0xffffc0ff02007986 */ /* 0x0003e2000c101b24 */
[----:B------:R-:W-:Y:S02]  /*7e90*/  VIADD R19, R19, 0x8 ;  /* 0x0000000813137836 */ /* 0x000fe40000000000 */
[----:B------:R-:W-:Y:S01]  /*7ea0*/  VIADD R7, R7, 0x8 ;  /* 0x0000000807077836 */ /* 0x000fe20000000000 */
[----:B------:R1:W-:Y:S01]  /*7eb0*/  STG.E.64 desc[UR36][R2.64+-0x30], RZ ;  /* 0xffffd0ff02007986 */ /* 0x0003e2000c101b24 */
[----:B------:R-:W-:-:S03]  /*7ec0*/  ISETP.NE.AND P0, PT, R0, RZ, PT ;  /* 0x000000ff0000720c */ /* 0x000fc60003f05270 */
[----:B------:R1:W-:Y:S04]  /*7ed0*/  STG.E.64 desc[UR36][R2.64+-0x20], RZ ;  /* 0xffffe0ff02007986 */ /* 0x0003e8000c101b24 */
[----:B------:R1:W-:Y:S04]  /*7ee0*/  STG.E.64 desc[UR36][R2.64+-0x10], RZ ;  /* 0xfffff0ff02007986 */ /* 0x0003e8000c101b24 */
[----:B------:R1:W-:Y:S04]  /*7ef0*/  STG.E.64 desc[UR36][R2.64], RZ ;  /* 0x000000ff02007986 */ /* 0x0003e8000c101b24 */
[----:B------:R1:W-:Y:S04]  /*7f00*/  STG.E.64 desc[UR36][R2.64+0x10], RZ ;  /* 0x000010ff02007986 */ /* 0x0003e8000c101b24 */
[----:B------:R1:W-:Y:S04]  /*7f10*/  STG.E.64 desc[UR36][R2.64+0x20], RZ ;  /* 0x000020ff02007986 */ /* 0x0003e8000c101b24 */
[----:B------:R1:W-:Y:S01]  /*7f20*/  STG.E.64 desc[UR36][R2.64+0x30], RZ ;  /* 0x000030ff02007986 */ /* 0x0003e2000c101b24 */
[----:B------:R-:W-:Y:S05]  /*7f30*/  @P0 BRA `(.L_x_259) ;  /* 0xfffffffc00c80947 */ /* 0x000fea000383ffff */
.L_x_258:
[----:B------:R-:W-:Y:S05]  /*7f40*/  BSYNC.RECONVERGENT B0 ;  /* 0x0000000000007941 */ /* 0x000fea0003800200 */
.L_x_257:
[----:B------:R-:W-:Y:S05]  /*7f50*/  @!P1 EXIT ;  /* 0x000000000000994d */ /* 0x000fea0003800000 */
[----:B------:R-:W-:Y:S02]  /*7f60*/  ISETP.GE.U32.AND P0, PT, R9, 0x4, PT ;  /* 0x000000040900780c */ /* 0x000fe40003f06070 */
[----:B------:R-:W-:-:S04]  /*7f70*/  LOP3.LUT R0, R6, 0x3, RZ, 0xc0, !PT ;  /* 0x0000000306007812 */ /* 0x000fc800078ec0ff */
[----:B------:R-:W-:-:S07]  /*7f80*/  ISETP.NE.AND P1, PT, R0, RZ, PT ;  /* 0x000000ff0000720c */ /* 0x000fce0003f25270 */
[----:B-1----:R-:W1:Y:S01]  /*7f90*/  @P0 LDC.64 R2, c[0x0][0x388] ;  /* 0x0000e200ff020b82 */ /* 0x002e620000000a00 */
[----:B0----5:R-:W-:-:S04]  /*7fa0*/  @P0 IMAD R5, R18, R8, R19 ;  /* 0x0000000812050224 */ /* 0x021fc800078e0213 */
[----:B-1----:R-:W-:-:S05]  /*7fb0*/  @P0 IMAD.WIDE R2, R5, 0x10, R2 ;  /* 0x0000001005020825 */ /* 0x002fca00078e0202 */
[----:B------:R0:W-:Y:S04]  /*7fc0*/  @P0 STG.E.64 desc[UR36][R2.64], RZ ;  /* 0x000000ff02000986 */ /* 0x0001e8000c101b24 */
[----:B------:R0:W-:Y:S04]  /*7fd0*/  @P0 STG.E.64 desc[UR36][R2.64+0x10], RZ ;  /* 0x000010ff02000986 */ /* 0x0001e8000c101b24 */
[----:B------:R0:W-:Y:S04]  /*7fe0*/  @P0 STG.E.64 desc[UR36][R2.64+0x20], RZ ;  /* 0x000020ff02000986 */ /* 0x0001e8000c101b24 */
[----:B------:R0:W-:Y:S01]  /*7ff0*/  @P0 STG.E.64 desc[UR36][R2.64+0x30], RZ ;  /* 0x000030ff02000986 */ /* 0x0001e2000c101b24 */
[----:B------:R-:W-:Y:S05]  /*8000*/  @!P1 EXIT ;  /* 0x000000000000994d */ /* 0x000fea0003800000 */
[----:B------:R-:W-:Y:S01]  /*8010*/  ISETP.NE.AND P1, PT, R0, 0x1, PT ;  /* 0x000000010000780c */ /* 0x000fe20003f25270 */
[----:B------:R-:W-:Y:S01]  /*8020*/  @P0 VIADD R19, R19, 0x4 ;  /* 0x0000000413130836 */ /* 0x000fe20000000000 */
[----:B------:R-:W-:-:S04]  /*8030*/  LOP3.LUT R0, R6, 0x1, RZ, 0xc0, !PT ;  /* 0x0000000106007812 */ /* 0x000fc800078ec0ff */
[----:B------:R-:W-:-:S07]  /*8040*/  ISETP.NE.U32.AND P0, PT, R0, 0x1, PT ;  /* 0x000000010000780c */ /* 0x000fce0003f05070 */
[----:B0-----:R-:W0:Y:S01]  /*8050*/  @P1 LDC.64 R2, c[0x0][0x388] ;  /* 0x0000e200ff021b82 */ /* 0x001e220000000a00 */
[----:B------:R-:W-:-:S04]  /*8060*/  @P1 IMAD R5, R18, R8, R19 ;  /* 0x0000000812051224 */ /* 0x000fc800078e0213 */
[----:B0-----:R-:W-:-:S05]  /*8070*/  @P1 IMAD.WIDE R2, R5, 0x10, R2 ;  /* 0x0000001005021825 */ /* 0x001fca00078e0202 */
[----:B------:R0:W-:Y:S04]  /*8080*/  @P1 STG.E.64 desc[UR36][R2.64], RZ ;  /* 0x000000ff02001986 */ /* 0x0001e8000c101b24 */
[----:B------:R0:W-:Y:S01]  /*8090*/  @P1 STG.E.64 desc[UR36][R2.64+0x10], RZ ;  /* 0x000010ff02001986 */ /* 0x0001e2000c101b24 */
[----:B------:R-:W-:Y:S05]  /*80a0*/  @P0 EXIT ;  /* 0x000000000000094d */ /* 0x000fea0003800000 */
[----:B0-----:R-:W0:Y:S01]  /*80b0*/  LDC.64 R2, c[0x0][0x388] ;  /* 0x0000e200ff027b82 */ /* 0x001e220000000a00 */
[----:B------:R-:W-:-:S04]  /*80c0*/  @P1 VIADD R19, R19, 0x2 ;  /* 0x0000000213131836 */ /* 0x000fc80000000000 */
[----:B------:R-:W-:-:S04]  /*80d0*/  IMAD R19, R18, R8, R19 ;  /* 0x0000000812137224 */ /* 0x000fc800078e0213 */
[----:B0-----:R-:W-:-:S05]  /*80e0*/  IMAD.WIDE R2, R19, 0x10, R2 ;  /* 0x0000001013027825 */ /* 0x001fca00078e0202 */
[----:B------:R-:W-:Y:S01]  /*80f0*/  STG.E.64 desc[UR36][R2.64], RZ ;  /* 0x000000ff02007986 */ /* 0x000fe2000c101b24 */
[----:B------:R-:W-:Y:S05]  /*8100*/  EXIT ;  /* 0x000000000000794d */ /* 0x000fea0003800000 */
        .type           $_Z11next_boardsP5BoardS0_iiib$__internal_accurate_pow,@function
        .size           $_Z11next_boardsP5BoardS0_iiib$__internal_accurate_pow,(.L_x_262 - $_Z11next_boardsP5BoardS0_iiib$__internal_accurate_pow)
$_Z11next_boardsP5BoardS0_iiib$__internal_accurate_pow:
[----:B------:R-:W0:Y:S01]  /*8110*/  MUFU.RCP64H R33, 2 ;  /* 0x4000000000217908 */ /* 0x000e220000001800 */
[----:B------:R-:W-:Y:S01]  /*8120*/  IMAD.MOV.U32 R20, RZ, RZ, 0x0 ;  /* 0x00000000ff147424 */ /* 0x000fe200078e00ff */
[----:B------:R-:W-:Y:S01]  /*8130*/  UMOV UR6, 0x7d2cafe2 ;  /* 0x7d2cafe200067882 */ /* 0x000fe20000000000 */
[----:B------:R-:W-:Y:S01]  /*8140*/  IMAD.MOV.U32 R21, RZ, RZ, 0x40000000 ;  /* 0x40000000ff157424 */ /* 0x000fe200078e00ff */
[----:B------:R-:W-:Y:S01]  /*8150*/  UMOV UR7, 0x3eb0f5ff ;  /* 0x3eb0f5ff00077882 */ /* 0x000fe20000000000 */
[----:B------:R-:W-:Y:S02]  /*8160*/  IMAD.MOV.U32 R32, RZ, RZ, RZ ;  /* 0x000000ffff207224 */ /* 0x000fe400078e00ff */
[----:B------:R-:W-:Y:S02]  /*8170*/  IMAD.MOV.U32 R34, RZ, RZ, 0x41ad3b5a ;  /* 0x41ad3b5aff227424 */ /* 0x000fe400078e00ff */
[----:B------:R-:W-:Y:S02]  /*8180*/  IMAD.MOV.U32 R35, RZ, RZ, 0x3ed0f5d2 ;  /* 0x3ed0f5d2ff237424 */ /* 0x000fe400078e00ff */
[----:B0-----:R-:W-:-:S08]  /*8190*/  DFMA R20, R32, -R20, 1 ;  /* 0x3ff000002014742b */ /* 0x001fd00000000814 */
[----:B------:R-:W-:-:S08]  /*81a0*/  DFMA R20, R20, R20, R20 ;  /* 0x000000141414722b */ /* 0x000fd00000000014 */
[----:B------:R-:W-:-:S08]  /*81b0*/  DFMA R32, R32, R20, R32 ;  /* 0x000000142020722b */ /* 0x000fd00000000020 */
[----:B------:R-:W-:-:S08]  /*81c0*/  DMUL R20, RZ, R32 ;  /* 0x00000020ff147228 */ /* 0x000fd00000000000 */
[----:B------:R-:W-:-:S08]  /*81d0*/  DFMA R20, RZ, R32, R20 ;  /* 0x00000020ff14722b */ /* 0x000fd00000000014 */
[CC--:B------:R-:W-:Y:S02]  /*81e0*/  DMUL R36, R20.reuse, R20.reuse ;  /* 0x0000001414247228 */ /* 0x0c0fe40000000000 */
[----:B------:R-:W-:-:S06]  /*81f0*/  DMUL R40, R20, R20 ;  /* 0x0000001414287228 */ /* 0x000fcc0000000000 */
[----:B------:R-:W-:Y:S01]  /*8200*/  DFMA R34, R36, UR6, R34 ;  /* 0x0000000624227c2b */ /* 0x000fe20008000022 */
[----:B------:R-:W-:Y:S01]  /*8210*/  UMOV UR6, 0x75488a3f ;  /* 0x75488a3f00067882 */ /* 0x000fe20000000000 */
[----:B------:R-:W-:-:S06]  /*8220*/  UMOV UR7, 0x3ef3b20a ;  /* 0x3ef3b20a00077882 */ /* 0x000fcc0000000000 */
[----:B------:R-:W-:Y:S01]  /*8230*/  DFMA R34, R36, R34, UR6 ;  /* 0x0000000624227e2b */ /* 0x000fe20008000022 */
        /* <DEDUP_REMOVED lines=10> */
[----:B------:R-:W-:Y:S01]  /*82e0*/  UMOV UR7, 0x3f899999 ;  /* 0x3f89999900077882 */ /* 0x000fe20000000000 */
[----:B------:R-:W-:-:S05]  /*82f0*/  DADD R34, RZ, -R20 ;  /* 0x00000000ff227229 */ /* 0x000fca0000000814 */
[----:B------:R-:W-:Y:S01]  /*8300*/  DFMA R38, R36, R38, UR6 ;  /* 0x0000000624267e2b */ /* 0x000fe20008000026 */
[----:B------:R-:W-:Y:S01]  /*8310*/  UMOV UR6, 0x55555555 ;  /* 0x5555555500067882 */ /* 0x000fe20000000000 */
[----:B------:R-:W-:Y:S01]  /*8320*/  UMOV UR7, 0x3fb55555 ;  /* 0x3fb5555500077882 */ /* 0x000fe20000000000 */
[----:B------:R-:W-:-:S05]  /*8330*/  DADD R44, R34, R34 ;  /* 0x00000000222c7229 */ /* 0x000fca0000000022 */
[----:B------:R-:W-:-:S03]  /*8340*/  DFMA R34, R36, R38, UR6 ;  /* 0x0000000624227e2b */ /* 0x000fc60008000026 */
[----:B------:R-:W-:-:S05]  /*8350*/  DFMA R44, RZ, -R20, R44 ;  /* 0x80000014ff2c722b */ /* 0x000fca000000002c */
[----:B------:R-:W-:Y:S01]  /*8360*/  DADD R42, -R34, UR6 ;  /* 0x00000006222a7e29 */ /* 0x000fe20008000100 */
[----:B------:R-:W-:Y:S01]  /*8370*/  UMOV UR6, 0xb9e7b0 ;  /* 0x00b9e7b000067882 */ /* 0x000fe20000000000 */
[----:B------:R-:W-:Y:S01]  /*8380*/  UMOV UR7, 0x3c46a4cb ;  /* 0x3c46a4cb00077882 */ /* 0x000fe20000000000 */
[----:B------:R-:W-:-:S05]  /*8390*/  DMUL R32, R32, R44 ;  /* 0x0000002c20207228 */ /* 0x000fca0000000000 */
[----:B------:R-:W-:Y:S02]  /*83a0*/  DFMA R38, R36, R38, R42 ;  /* 0x000000262426722b */ /* 0x000fe4000000002a */
[C---:B------:R-:W-:Y:S02]  /*83b0*/  DMUL R36, R20.reuse, R40 ;  /* 0x0000002814247228 */ /* 0x040fe40000000000 */
[----:B------:R-:W-:Y:S01]  /*83c0*/  DFMA R42, R20, R20, -R40 ;  /* 0x00000014142a722b */ /* 0x000fe20000000828 */
[----:B------:R-:W-:Y:S02]  /*83d0*/  VIADD R47, R33, 0x100000 ;  /* 0x00100000212f7836 */ /* 0x000fe40000000000 */
[----:B------:R-:W-:Y:S01]  /*83e0*/  IMAD.MOV.U32 R46, RZ, RZ, R32 ;  /* 0x000000ffff2e7224 */ /* 0x000fe200078e0020 */
[----:B------:R-:W-:Y:S01]  /*83f0*/  DADD R38, R38, -UR6 ;  /* 0x8000000626267e29 */ /* 0x000fe20008000000 */
[----:B------:R-:W-:Y:S01]  /*8400*/  UMOV UR6, 0x0 ;  /* 0x0000000000067882 */ /* 0x000fe20000000000 */
[----:B------:R-:W-:Y:S01]  /*8410*/  DFMA R44, R20, R40, -R36 ;  /* 0x00000028142c722b */ /* 0x000fe20000000824 */
[----:B------:R-:W-:-:S02]  /*8420*/  UMOV UR7, 0x3ff00000 ;  /* 0x3ff0000000077882 */ /* 0x000fc40000000000 */
[----:B------:R-:W-:-:S03]  /*8430*/  DFMA R46, R20, R46, R42 ;  /* 0x0000002e142e722b */ /* 0x000fc6000000002a */
[----:B------:R-:W-:Y:S02]  /*8440*/  DADD R42, R34, R38 ;  /* 0x00000000222a7229 */ /* 0x000fe40000000026 */
[----:B------:R-:W-:-:S06]  /*8450*/  DFMA R44, R32, R40, R44 ;  /* 0x00000028202c722b */ /* 0x000fcc000000002c */
[----:B------:R-:W-:Y:S02]  /*8460*/  DMUL R40, R42, R36 ;  /* 0x000000242a287228 */ /* 0x000fe40000000000 */
[----:B------:R-:W-:Y:S02]  /*8470*/  DFMA R46, R20, R46, R44 ;  /* 0x0000002e142e722b */ /* 0x000fe4000000002c */
[----:B------:R-:W-:-:S04]  /*8480*/  DADD R34, R34, -R42 ;  /* 0x0000000022227229 */ /* 0x000fc8000000082a */
[----:B------:R-:W-:-:S04]  /*8490*/  DFMA R44, R42, R36, -R40 ;  /* 0x000000242a2c722b */ /* 0x000fc80000000828 */
[----:B------:R-:W-:-:S04]  /*84a0*/  DADD R34, R38, R34 ;  /* 0x0000000026227229 */ /* 0x000fc80000000022 */
[----:B------:R-:W-:-:S08]  /*84b0*/  DFMA R44, R42, R46, R44 ;  /* 0x0000002e2a2c722b */ /* 0x000fd0000000002c */
[----:B------:R-:W-:-:S08]  /*84c0*/  DFMA R44, R34, R36, R44 ;  /* 0x00000024222c722b */ /* 0x000fd0000000002c */
[----:B------:R-:W-:-:S08]  /*84d0*/  DADD R36, R40, R44 ;  /* 0x0000000028247229 */ /* 0x000fd0000000002c */
[--C-:B------:R-:W-:Y:S02]  /*84e0*/  DADD R34, R20, R36.reuse ;  /* 0x0000000014227229 */ /* 0x100fe40000000024 */
[----:B------:R-:W-:-:S06]  /*84f0*/  DADD R40, R40, -R36 ;  /* 0x0000000028287229 */ /* 0x000fcc0000000824 */
[----:B------:R-:W-:Y:S02]  /*8500*/  DADD R20, R20, -R34 ;  /* 0x0000000014147229 */ /* 0x000fe40000000822 */
[----:B------:R-:W-:-:S06]  /*8510*/  DADD R40, R44, R40 ;  /* 0x000000002c287229 */ /* 0x000fcc0000000028 */
[----:B------:R-:W-:-:S08]  /*8520*/  DADD R20, R36, R20 ;  /* 0x0000000024147229 */ /* 0x000fd00000000014 */
[----:B------:R-:W-:-:S08]  /*8530*/  DADD R20, R40, R20 ;  /* 0x0000000028147229 */ /* 0x000fd00000000014 */
[----:B------:R-:W-:Y:S01]  /*8540*/  DADD R38, R32, R20 ;  /* 0x0000000020267229 */ /* 0x000fe20000000014 */
[----:B------:R-:W-:Y:S02]  /*8550*/  IMAD.MOV.U32 R20, RZ, RZ, -0x105c611 ;  /* 0xfefa39efff147424 */ /* 0x000fe400078e00ff */
[----:B------:R-:W-:Y:S02]  /*8560*/  IMAD.MOV.U32 R21, RZ, RZ, 0x3fe62e42 ;  /* 0x3fe62e42ff157424 */ /* 0x000fe400078e00ff */
[----:B------:R-:W-:-:S03]  /*8570*/  IMAD.MOV.U32 R32, RZ, RZ, -0x105c611 ;  /* 0xfefa39efff207424 */ /* 0x000fc600078e00ff */
[----:B------:R-:W-:Y:S01]  /*8580*/  DADD R36, R34, R38 ;  /* 0x0000000022247229 */ /* 0x000fe20000000026 */
[----:B------:R-:W-:-:S07]  /*8590*/  IMAD.MOV.U32 R33, RZ, RZ, 0x3fe62e42 ;  /* 0x3fe62e42ff217424 */ /* 0x000fce00078e00ff */
[--C-:B------:R-:W-:Y:S02]  /*85a0*/  DFMA R20, R20, UR6, R36.reuse ;  /* 0x0000000614147c2b */ /* 0x100fe40008000024 */
[----:B------:R-:W-:-:S06]  /*85b0*/  DADD R40, R34, -R36 ;  /* 0x0000000022287229 */ /* 0x000fcc0000000824 */
[----:B------:R-:W-:Y:S02]  /*85c0*/  DFMA R34, -R32, 1, R20 ;  /* 0x3ff000002022782b */ /* 0x000fe40000000114 */
[----:B------:R-:W-:Y:S01]  /*85d0*/  DADD R40, R38, R40 ;  /* 0x0000000026287229 */ /* 0x000fe20000000028 */
[----:B------:R-:W-:-:S05]  /*85e0*/  LOP3.LUT R38, R57, 0xff0fffff, RZ, 0xc0, !PT ;  /* 0xff0fffff39267812 */ /* 0x000fca00078ec0ff */
[----:B------:R-:W-:Y:S01]  /*85f0*/  DADD R34, -R36, R34 ;  /* 0x0000000024227229 */ /* 0x000fe20000000122 */
[----:B------:R-:W-:Y:S02]  /*8600*/  IMAD.MOV.U32 R36, RZ, RZ, 0x3b39803f ;  /* 0x3b39803fff247424 */ /* 0x000fe400078e00ff */
[----:B------:R-:W-:-:S05]  /*8610*/  IMAD.MOV.U32 R37, RZ, RZ, 0x3c7abc9e ;  /* 0x3c7abc9eff257424 */ /* 0x000fca00078e00ff */
[----:B------:R-:W-:-:S08]  /*8620*/  DADD R34, R40, -R34 ;  /* 0x0000000028227229 */ /* 0x000fd00000000822 */
[----:B------:R-:W-:Y:S01]  /*8630*/  DFMA R36, R36, UR6, R34 ;  /* 0x0000000624247c2b */ /* 0x000fe20008000022 */
[----:B------:R-:W-:Y:S01]  /*8640*/  UMOV UR6, 0x3b39803f ;  /* 0x3b39803f00067882 */ /* 0x000fe20000000000 */
[----:B------:R-:W-:Y:S01]  /*8650*/  IMAD.SHL.U32 R34, R57, 0x2, RZ ;  /* 0x0000000239227824 */ /* 0x000fe200078e00ff */
[----:B------:R-:W-:-:S04]  /*8660*/  UMOV UR7, 0x3c7abc9e ;  /* 0x3c7abc9e00077882 */ /* 0x000fc80000000000 */
[----:B------:R-:W-:Y:S01]  /*8670*/  ISETP.GT.U32.AND P3, PT, R34, -0x2000001, PT ;  /* 0xfdffffff2200780c */ /* 0x000fe20003f64070 */
[----:B------:R-:W-:-:S03]  /*8680*/  DADD R34, R20, R36 ;  /* 0x0000000014227229 */ /* 0x000fc60000000024 */
[----:B------:R-:W-:Y:S01]  /*8690*/  SEL R39, R38, R57, P3 ;  /* 0x0000003926277207 */ /* 0x000fe20001800000 */
[----:B------:R-:W-:-:S04]  /*86a0*/  IMAD.MOV.U32 R38, RZ, RZ, R8 ;  /* 0x000000ffff267224 */ /* 0x000fc800078e0008 */
[----:B------:R-:W-:Y:S02]  /*86b0*/  DADD R40, R20, -R34 ;  /* 0x0000000014287229 */ /* 0x000fe40000000822 */
[----:B------:R-:W-:-:S06]  /*86c0*/  DMUL R20, R34, R38 ;  /* 0x0000002622147228 */ /* 0x000fcc0000000000 */
[----:B------:R-:W-:Y:S02]  /*86d0*/  DADD R40, R36, R40 ;  /* 0x0000000024287229 */ /* 0x000fe40000000028 */
[----:B------:R-:W-:Y:S01]  /*86e0*/  DFMA R34, R34, R38, -R20 ;  /* 0x000000262222722b */ /* 0x000fe20000000814 */
[----:B------:R-:W-:Y:S02]  /*86f0*/  IMAD.MOV.U32 R36, RZ, RZ, 0x652b82fe ;  /* 0x652b82feff247424 */ /* 0x000fe400078e00ff */
[----:B------:R-:W-:-:S05]  /*8700*/  IMAD.MOV.U32 R37, RZ, RZ, 0x3ff71547 ;  /* 0x3ff71547ff257424 */ /* 0x000fca00078e00ff */
[----:B------:R-:W-:-:S08]  /*8710*/  DFMA R38, R40, R38, R34 ;  /* 0x000000262826722b */ /* 0x000fd00000000022 */
[----:B------:R-:W-:-:S08]  /*8720*/  DADD R34, R20, R38 ;  /* 0x0000000014227229 */ /* 0x000fd00000000026 */
[----:B------:R-:W-:Y:S02]  /*8730*/  DFMA R36, R34, R36, 6.75539944105574400000e+15 ;  /* 0x433800002224742b */ /* 0x000fe40000000024 */
[----:B------:R-:W-:Y:S01]  /*8740*/  FSETP.GEU.AND P3, PT, |R35|, 4.1917929649353027344, PT ;  /* 0x4086232b2300780b */ /* 0x000fe20003f6e200 */
[----:B------:R-:W-:-:S05]  /*8750*/  DADD R20, R20, -R34 ;  /* 0x0000000014147229 */ /* 0x000fca0000000822 */
[----:B------:R-:W-:-:S03]  /*8760*/  DADD R40, R36, -6.75539944105574400000e+15 ;  /* 0xc338000024287429 */ /* 0x000fc60000000000 */
[----:B------:R-:W-:-:S05]  /*8770*/  DADD R38, R38, R20 ;  /* 0x0000000026267229 */ /* 0x000fca0000000014 */
[----:B------:R-:W-:-:S08]  /*8780*/  DFMA R32, R40, -R32, R34 ;  /* 0x800000202820722b */ /* 0x000fd00000000022 */
[----:B------:R-:W-:Y:S01]  /*8790*/  DFMA R32, R40, -UR6, R32 ;  /* 0x8000000628207c2b */ /* 0x000fe20008000020 */
[----:B------:R-:W-:Y:S01]  /*87a0*/  UMOV UR6, 0x69ce2bdf ;  /* 0x69ce2bdf00067882 */ /* 0x000fe20000000000 */
[----:B------:R-:W-:Y:S01]  /*87b0*/  IMAD.MOV.U32 R40, RZ, RZ, -0x35dec16 ;  /* 0xfca213eaff287424 */ /* 0x000fe200078e00ff */
[----:B------:R-:W-:Y:S01]  /*87c0*/  UMOV UR7, 0x3e5ade15 ;  /* 0x3e5ade1500077882 */ /* 0x000fe20000000000 */
[----:B------:R-:W-:-:S06]  /*87d0*/  IMAD.MOV.U32 R41, RZ, RZ, 0x3e928af3 ;  /* 0x3e928af3ff297424 */ /* 0x000fcc00078e00ff */
        /* <DEDUP_REMOVED lines=24> */
[----:B------:R-:W-:-:S08]  /*8960*/  DFMA R40, R32, R40, UR6 ;  /* 0x0000000620287e2b */ /* 0x000fd00008000028 */
[----:B------:R-:W-:-:S08]  /*8970*/  DFMA R40, R32, R40, 1 ;  /* 0x3ff000002028742b */ /* 0x000fd00000000028 */
[----:B------:R-:W-:-:S10]  /*8980*/  DFMA R32, R32, R40, 1 ;  /* 0x3ff000002020742b */ /* 0x000fd40000000028 */
[----:B------:R-:W-:Y:S02]  /*8990*/  IMAD R21, R36, 0x100000, R33 ;  /* 0x0010000024157824 */ /* 0x000fe400078e0221 */
[----:B------:R-:W-:Y:S01]  /*89a0*/  IMAD.MOV.U32 R20, RZ, RZ, R32 ;  /* 0x000000ffff147224 */ /* 0x000fe200078e0020 */
[----:B------:R-:W-:Y:S06]  /*89b0*/  @!P3 BRA `(.L_x_260) ;  /* 0x000000000030b947 */ /* 0x000fec0003800000 */
[----:B------:R-:W-:Y:S01]  /*89c0*/  FSETP.GEU.AND P3, PT, |R35|, 4.2275390625, PT ;  /* 0x408748002300780b */ /* 0x000fe20003f6e200 */
[C---:B------:R-:W-:Y:S02]  /*89d0*/  DADD R20, R34.reuse, +INF ;  /* 0x7ff0000022147429 */ /* 0x040fe40000000000 */
[----:B------:R-:W-:-:S08]  /*89e0*/  DSETP.GEU.AND P4, PT, R34, RZ, PT ;  /* 0x000000ff2200722a */ /* 0x000fd00003f8e000 */
[----:B------:R-:W-:Y:S02]  /*89f0*/  FSEL R20, R20, RZ, P4 ;  /* 0x000000ff14147208 */ /* 0x000fe40002000000 */
[----:B------:R-:W-:Y:S02]  /*8a00*/  @!P3 LEA.HI R8, R36, R36, RZ, 0x1 ;  /* 0x000000242408b211 */ /* 0x000fe400078f08ff */
[----:B------:R-:W-:Y:S02]  /*8a10*/  FSEL R21, R21, RZ, P4 ;  /* 0x000000ff15157208 */ /* 0x000fe40002000000 */
[----:B------:R-:W-:-:S05]  /*8a20*/  @!P3 SHF.R.S32.HI R35, RZ, 0x1, R8 ;  /* 0x00000001ff23b819 */ /* 0x000fca0000011408 */
[----:B------:R-:W-:Y:S02]  /*8a30*/  @!P3 IMAD.IADD R34, R36, 0x1, -R35 ;  /* 0x000000012422b824 */ /* 0x000fe400078e0a23 */
[----:B------:R-:W-:-:S03]  /*8a40*/  @!P3 IMAD R33, R35, 0x100000, R33 ;  /* 0x001000002321b824 */ /* 0x000fc600078e0221 */
[----:B------:R-:W-:Y:S01]  /*8a50*/  @!P3 LEA R35, R34, 0x3ff00000, 0x14 ;  /* 0x3ff000002223b811 */ /* 0x000fe200078ea0ff */
[----:B------:R-:W-:-:S06]  /*8a60*/  @!P3 IMAD.MOV.U32 R34, RZ, RZ, RZ ;  /* 0x000000ffff22b224 */ /* 0x000fcc00078e00ff */
[----:B------:R-:W-:-:S11]  /*8a70*/  @!P3 DMUL R20, R32, R34 ;  /* 0x000000222014b228 */ /* 0x000fd60000000000 */
.L_x_260:
[----:B------:R-:W-:Y:S01]  /*8a80*/  DFMA R38, R38, R20, R20 ;  /* 0x000000142626722b */ /* 0x000fe20000000014 */
[----:B------:R-:W-:Y:S01]  /*8a90*/  IMAD.MOV.U32 R32, RZ, RZ, R0 ;  /* 0x000000ffff207224 */ /* 0x000fe200078e0000 */
[----:B------:R-:W-:Y:S01]  /*8aa0*/  DSETP.NEU.AND P3, PT, |R20|, +INF , PT ;  /* 0x7ff000001400742a */ /* 0x000fe20003f6d200 */
[----:B------:R-:W-:-:S07]  /*8ab0*/  IMAD.MOV.U32 R33, RZ, RZ, 0x0 ;  /* 0x00000000ff217424 */ /* 0x000fce00078e00ff */
[----:B------:R-:W-:Y:S02]  /*8ac0*/  FSEL R20, R20, R38, !P3 ;  /* 0x0000002614147208 */ /* 0x000fe40005800000 */
[----:B------:R-:W-:Y:S01]  /*8ad0*/  FSEL R21, R21, R39, !P3 ;  /* 0x0000002715157208 */ /* 0x000fe20005800000 */
[----:B------:R-:W-:Y:S06]  /*8ae0*/  RET.REL.NODEC R32 `(_Z11next_boardsP5BoardS0_iiib) ;  /* 0xffffff7420447950 */ /* 0x000fec0003c3ffff */
.L_x_261:
[----:B------:R-:W-:-:S00]  /*8af0*/  BRA `(.L_x_261) ;  /* 0xfffffffc00fc7947 */ /* 0x000fc0000383ffff */
[----:B------:R-:W-:-:S00]  /*8b00*/  NOP ;  /* 0x0000000000007918 */ /* 0x000fc00000000000 */
[----:B------:R-:W-:-:S00]  /*8b10*/  NOP ;  /* 0x0000000000007918 */ /* 0x000fc00000000000 */
[----:B------:R-:W-:-:S00]  /*8b20*/  NOP ;  /* 0x0000000000007918 */ /* 0x000fc00000000000 */
[----:B------:R-:W-:-:S00]  /*8b30*/  NOP ;  /* 0x0000000000007918 */ /* 0x000fc00000000000 */
[----:B------:R-:W-:-:S00]  /*8b40*/  NOP ;  /* 0x0000000000007918 */ /* 0x000fc00000000000 */
[----:B------:R-:W-:-:S00]  /*8b50*/  NOP ;  /* 0x0000000000007918 */ /* 0x000fc00000000000 */
[----:B------:R-:W-:-:S00]  /*8b60*/  NOP ;  /* 0x0000000000007918 */ /* 0x000fc00000000000 */
[----:B------:R-:W-:-:S00]  /*8b70*/  NOP ;  /* 0x0000000000007918 */ /* 0x000fc00000000000 */
.L_x_262:


//--------------------- .nv.shared.reserved.0     --------------------------
	.section	.nv.shared.reserved.0,"aw",@nobits
	.weak		__nv_reservedSMEM_offset_0_alias
	.size		__nv_reservedSMEM_offset_0_alias, 0, 64
	.other		__nv_reservedSMEM_offset_0_alias,@"STO_CUDA_RESERVED_SHARED STV_DEFAULT"
__nv_reservedSMEM_offset_0_alias:
	.zero		0
	.zero		64


//--------------------- .nv.constant0._Z11next_boardsP5BoardS0_iiib --------------------------
	.section	.nv.constant0._Z11next_boardsP5BoardS0_iiib,"a",@progbits
	.sectionflags	@""
	.align	4
.nv.constant0._Z11next_boardsP5BoardS0_iiib:
	.zero		925


//--------------------- SYMBOLS --------------------------

	.type		.nv.reservedSmem.offset0,@object
	.size		.nv.reservedSmem.offset0,0x4
	.type		malloc,@function
	.type		free,@function
